// auto-generated by cutlass_sweep.gemm — config: {"arch": "sm_90", "cluster_m": 1, "cluster_n": 1, "dtype": "tf32", "dtype_b": "tf32", "layout": "nt", "stages": 5, "tile_k": 128, "tile_m": 128, "tile_n": 256}
#include "cutlass/cutlass.h"
#include "cutlass/gemm/collective/collective_builder.hpp"
#include "cutlass/gemm/device/gemm_universal_adapter.h"
#include "cutlass/gemm/kernel/gemm_universal.hpp"
#include "cutlass/epilogue/collective/collective_builder.hpp"

using ElemA = cutlass::tfloat32_t;
using ElemB = cutlass::tfloat32_t;
using ElemCD = cutlass::tfloat32_t;
using Acc  = float;
using TileShape    = cute::Shape<cute::_128, cute::_256, cute::_128>;
using ClusterShape = cute::Shape<cute::_1, cute::_1, cute::_1>;

using CollectiveEpilogue = typename cutlass::epilogue::collective::CollectiveBuilder<
    cutlass::arch::Sm90, cutlass::arch::OpClassTensorOp,
    TileShape, ClusterShape,
    cutlass::epilogue::collective::EpilogueTileAuto,
    Acc, Acc,
    ElemCD, cutlass::layout::RowMajor, 128 / cutlass::sizeof_bits<ElemCD>::value,
    ElemCD, cutlass::layout::RowMajor, 128 / cutlass::sizeof_bits<ElemCD>::value,
    cutlass::epilogue::collective::EpilogueScheduleAuto
  >::CollectiveOp;

using CollectiveMainloop = typename cutlass::gemm::collective::CollectiveBuilder<
    cutlass::arch::Sm90, cutlass::arch::OpClassTensorOp,
    ElemA, cutlass::layout::RowMajor, 128 / cutlass::sizeof_bits<ElemA>::value,
    ElemB, cutlass::layout::ColumnMajor, 128 / cutlass::sizeof_bits<ElemB>::value,
    Acc,
    TileShape, ClusterShape,
    cutlass::gemm::collective::StageCount<5>,
    cutlass::gemm::collective::KernelScheduleAuto
  >::CollectiveOp;

using GemmKernel = cutlass::gemm::kernel::GemmUniversal<
    cute::Shape<int,int,int,int>,
    CollectiveMainloop,
    CollectiveEpilogue
>;
using Gemm = cutlass::gemm::device::GemmUniversalAdapter<GemmKernel>;

// Force the device kernel symbol into the cubin without needing a host main.
auto* _anchor = &cutlass::device_kernel<GemmKernel>;


// ===== COMPILED SASS (sm_90a) =====

	.target	sm_90a

	.elftype	@"ET_EXEC"


//--------------------- .note.nv.tkinfo           --------------------------
	.section	.note.nv.tkinfo,"",@"SHT_NOTE"
	.sectionflags	@"SHF_NOTE_NV_TKINFO"
	.tkinfo
        /*0018*/ 	.word	0x00000002
        /*0030*/ 	.string	""
        /*0030*/ 	.string	"ptxas"
        /*0030*/ 	.string	"Cuda compilation tools, release 13.0, V13.0.88"
        /*0030*/ 	.string	"Build cuda_13.0.r13.0/compiler.36424714_0"
        /*0030*/ 	.string	"-arch sm_90a -m 64 "



//--------------------- .note.nv.cuinfo           --------------------------
	.section	.note.nv.cuinfo,"",@"SHT_NOTE"
	.sectionflags	@"SHF_NOTE_NV_CUINFO"
        /*0018*/ 	.short	0x0002
        /*001a*/ 	.short	0x005a
        /*001c*/ 	.short	0x0082
	.zero		2


//--------------------- .nv.info                  --------------------------
	.section	.nv.info,"",@"SHT_CUDA_INFO"
	.align	4


	//----- nvinfo : EIATTR_REGCOUNT
	.align		4
        /*0000*/ 	.byte	0x04, 0x2f
        /*0002*/ 	.short	(.L_15 - .L_14)
	.align		4
.L_14:
        /*0004*/ 	.word	index@(_ZN7cutlass13device_kernelINS_4gemm6kernel13GemmUniversalIN4cute5tupleIJiiiiEEENS1_10collective13CollectiveMmaINS1_34MainloopSm90TmaGmmaWarpSpecializedILi5ENS5_IJNS4_1CILi1EEESB_SB_EEENS1_35KernelTmaWarpSpecializedCooperativeEEENS5_IJNSA_ILi128EEENSA_ILi256EEESF_EEENS_10tfloat32_tENS5_IJlSB_lEEESI_SJ_NS4_8TiledMMAINS4_8MMA_AtomIJNS4_4SM904GMMA30MMA_64x256x8_F32TF32TF32_SS_TNILNSN_7ScaleInE1ELSP_1EEEEEENS4_6LayoutINS5_IJNSA_ILi2EEESB_SB_EEENS5_IJSB_NSA_ILi0EEESV_EEEEENS5_IJNS4_10UnderscoreESY_SY_EEEEENS4_13SM90_TMA_LOADENS4_14ComposedLayoutINS4_7SwizzleILi3ELi4ELi3EEENS4_18smem_ptr_flag_bitsILi32EEENSS_INS5_IJNSA_ILi8EEENSA_ILi32EEEEEENS5_IJS18_SB_EEEEEEEvNS4_8identityES11_S1C_vS1D_EENS_8epilogue10collective6detail29Sm90TmaWarpSpecializedAdapterINS1G_15DefaultEpilogueISI_SJ_SJ_NS1F_6thread17LinearCombinationISI_Li1EffLNS1K_9ScaleType4KindE0ELNS_15FloatRoundStyleE2ESI_EENS1_15EpilogueDefaultEEEEEvvEEEEvNT_6ParamsE)
        /*0008*/ 	.word	0x000000a8


	//----- nvinfo : EIATTR_FRAME_SIZE
	.align		4
.L_15:
        /*000c*/ 	.byte	0x04, 0x11
        /*000e*/ 	.short	(.L_17 - .L_16)
	.align		4
.L_16:
        /*0010*/ 	.word	index@(_ZN7cutlass13device_kernelINS_4gemm6kernel13GemmUniversalIN4cute5tupleIJiiiiEEENS1_10collective13CollectiveMmaINS1_34MainloopSm90TmaGmmaWarpSpecializedILi5ENS5_IJNS4_1CILi1EEESB_SB_EEENS1_35KernelTmaWarpSpecializedCooperativeEEENS5_IJNSA_ILi128EEENSA_ILi256EEESF_EEENS_10tfloat32_tENS5_IJlSB_lEEESI_SJ_NS4_8TiledMMAINS4_8MMA_AtomIJNS4_4SM904GMMA30MMA_64x256x8_F32TF32TF32_SS_TNILNSN_7ScaleInE1ELSP_1EEEEEENS4_6LayoutINS5_IJNSA_ILi2EEESB_SB_EEENS5_IJSB_NSA_ILi0EEESV_EEEEENS5_IJNS4_10UnderscoreESY_SY_EEEEENS4_13SM90_TMA_LOADENS4_14ComposedLayoutINS4_7SwizzleILi3ELi4ELi3EEENS4_18smem_ptr_flag_bitsILi32EEENSS_INS5_IJNSA_ILi8EEENSA_ILi32EEEEEENS5_IJS18_SB_EEEEEEEvNS4_8identityES11_S1C_vS1D_EENS_8epilogue10collective6detail29Sm90TmaWarpSpecializedAdapterINS1G_15DefaultEpilogueISI_SJ_SJ_NS1F_6thread17LinearCombinationISI_Li1EffLNS1K_9ScaleType4KindE0ELNS_15FloatRoundStyleE2ESI_EENS1_15EpilogueDefaultEEEEEvvEEEEvNT_6ParamsE)
        /*0014*/ 	.word	0x00000000


	//----- nvinfo : EIATTR_MIN_STACK_SIZE
	.align		4
.L_17:
        /*0018*/ 	.byte	0x04, 0x12
        /*001a*/ 	.short	(.L_19 - .L_18)
	.align		4
.L_18:
        /*001c*/ 	.word	index@(_ZN7cutlass13device_kernelINS_4gemm6kernel13GemmUniversalIN4cute5tupleIJiiiiEEENS1_10collective13CollectiveMmaINS1_34MainloopSm90TmaGmmaWarpSpecializedILi5ENS5_IJNS4_1CILi1EEESB_SB_EEENS1_35KernelTmaWarpSpecializedCooperativeEEENS5_IJNSA_ILi128EEENSA_ILi256EEESF_EEENS_10tfloat32_tENS5_IJlSB_lEEESI_SJ_NS4_8TiledMMAINS4_8MMA_AtomIJNS4_4SM904GMMA30MMA_64x256x8_F32TF32TF32_SS_TNILNSN_7ScaleInE1ELSP_1EEEEEENS4_6LayoutINS5_IJNSA_ILi2EEESB_SB_EEENS5_IJSB_NSA_ILi0EEESV_EEEEENS5_IJNS4_10UnderscoreESY_SY_EEEEENS4_13SM90_TMA_LOADENS4_14ComposedLayoutINS4_7SwizzleILi3ELi4ELi3EEENS4_18smem_ptr_flag_bitsILi32EEENSS_INS5_IJNSA_ILi8EEENSA_ILi32EEEEEENS5_IJS18_SB_EEEEEEEvNS4_8identityES11_S1C_vS1D_EENS_8epilogue10collective6detail29Sm90TmaWarpSpecializedAdapterINS1G_15DefaultEpilogueISI_SJ_SJ_NS1F_6thread17LinearCombinationISI_Li1EffLNS1K_9ScaleType4KindE0ELNS_15FloatRoundStyleE2ESI_EENS1_15EpilogueDefaultEEEEEvvEEEEvNT_6ParamsE)
        /*0020*/ 	.word	0x00000000
.L_19:


//--------------------- .nv.compat                --------------------------
	.section	.nv.compat,"",@"SHT_CUDA_COMPAT_INFO"
	.align	4
        /*0000*/ 	.byte	0x02, 0x09, 0x01, 0x00, 0x02, 0x02, 0x04, 0x00, 0x02, 0x05, 0x05, 0x00, 0x03, 0x07, 0x01, 0x01
        /*0010*/ 	.byte	0x02, 0x03, 0x01, 0x00, 0x02, 0x06, 0x01, 0x00, 0x04, 0x0b, 0x08, 0x00, 0x00, 0x00, 0x00, 0x00
        /*0020*/ 	.byte	0x00, 0x00, 0x00, 0x00


//--------------------- .nv.info._ZN7cutlass13device_kernelINS_4gemm6kernel13GemmUniversalIN4cute5tupleIJiiiiEEENS1_10collective13CollectiveMmaINS1_34MainloopSm90TmaGmmaWarpSpecializedILi5ENS5_IJNS4_1CILi1EEESB_SB_EEENS1_35KernelTmaWarpSpecializedCooperativeEEENS5_IJNSA_ILi128EEENSA_ILi256EEESF_EEENS_10tfloat32_tENS5_IJlSB_lEEESI_SJ_NS4_8TiledMMAINS4_8MMA_AtomIJNS4_4SM904GMMA30MMA_64x256x8_F32TF32TF32_SS_TNILNSN_7ScaleInE1ELSP_1EEEEEENS4_6LayoutINS5_IJNSA_ILi2EEESB_SB_EEENS5_IJSB_NSA_ILi0EEESV_EEEEENS5_IJNS4_10UnderscoreESY_SY_EEEEENS4_13SM90_TMA_LOADENS4_14ComposedLayoutINS4_7SwizzleILi3ELi4ELi3EEENS4_18smem_ptr_flag_bitsILi32EEENSS_INS5_IJNSA_ILi8EEENSA_ILi32EEEEEENS5_IJS18_SB_EEEEEEEvNS4_8identityES11_S1C_vS1D_EENS_8epilogue10collective6detail29Sm90TmaWarpSpecializedAdapterINS1G_15DefaultEpilogueISI_SJ_SJ_NS1F_6thread17LinearCombinationISI_Li1EffLNS1K_9ScaleType4KindE0ELNS_15FloatRoundStyleE2ESI_EENS1_15EpilogueDefaultEEEEEvvEEEEvNT_6ParamsE --------------------------
	.section	.nv.info._ZN7cutlass13device_kernelINS_4gemm6kernel13GemmUniversalIN4cute5tupleIJiiiiEEENS1_10collective13CollectiveMmaINS1_34MainloopSm90TmaGmmaWarpSpecializedILi5ENS5_IJNS4_1CILi1EEESB_SB_EEENS1_35KernelTmaWarpSpecializedCooperativeEEENS5_IJNSA_ILi128EEENSA_ILi256EEESF_EEENS_10tfloat32_tENS5_IJlSB_lEEESI_SJ_NS4_8TiledMMAINS4_8MMA_AtomIJNS4_4SM904GMMA30MMA_64x256x8_F32TF32TF32_SS_TNILNSN_7ScaleInE1ELSP_1EEEEEENS4_6LayoutINS5_IJNSA_ILi2EEESB_SB_EEENS5_IJSB_NSA_ILi0EEESV_EEEEENS5_IJNS4_10UnderscoreESY_SY_EEEEENS4_13SM90_TMA_LOADENS4_14ComposedLayoutINS4_7SwizzleILi3ELi4ELi3EEENS4_18smem_ptr_flag_bitsILi32EEENSS_INS5_IJNSA_ILi8EEENSA_ILi32EEEEEENS5_IJS18_SB_EEEEEEEvNS4_8identityES11_S1C_vS1D_EENS_8epilogue10collective6detail29Sm90TmaWarpSpecializedAdapterINS1G_15DefaultEpilogueISI_SJ_SJ_NS1F_6thread17LinearCombinationISI_Li1EffLNS1K_9ScaleType4KindE0ELNS_15FloatRoundStyleE2ESI_EENS1_15EpilogueDefaultEEEEEvvEEEEvNT_6ParamsE,"",@"SHT_CUDA_INFO"
	.sectionflags	@""
	.align	4


	//----- nvinfo : EIATTR_CUDA_API_VERSION
	.align		4
        /*0000*/ 	.byte	0x04, 0x37
        /*0002*/ 	.short	(.L_21 - .L_20)
.L_20:
        /*0004*/ 	.word	0x00000082


	//----- nvinfo : EIATTR_KPARAM_INFO
	.align		4
.L_21:
        /*0008*/ 	.byte	0x04, 0x17
        /*000a*/ 	.short	(.L_23 - .L_22)
.L_22:
        /*000c*/ 	.word	0x00000000
        /*0010*/ 	.short	0x0000
        /*0012*/ 	.short	0x0070
        /*0014*/ 	.byte	0x00, 0xf0, 0x01, 0x10


	//----- nvinfo : EIATTR_SPARSE_MMA_MASK
	.align		4
.L_23:
        /*0018*/ 	.byte	0x03, 0x50
        /*001a*/ 	.short	0x0000


	//----- nvinfo : EIATTR_MAXREG_COUNT
	.align		4
        /*001c*/ 	.byte	0x03, 0x1b
        /*001e*/ 	.short	0x00a8


	//----- nvinfo : EIATTR_NUM_BARRIERS
	.align		4
        /*0020*/ 	.byte	0x02, 0x4c
        /*0022*/ 	.byte	0x01
	.zero		1


	//----- nvinfo : EIATTR_EXTERNS
	.align		4
        /*0024*/ 	.byte	0x04, 0x0f
        /*0026*/ 	.short	(.L_25 - .L_24)


	//   ....[0]....
	.align		4
.L_24:
        /*0028*/ 	.word	index@(__assertfail)


	//----- nvinfo : EIATTR_MERCURY_ISA_VERSION
	.align		4
.L_25:
        /*002c*/ 	.byte	0x03, 0x5f
        /*002e*/ 	.short	0x0101


	//----- nvinfo : EIATTR_INT_WARP_WIDE_INSTR_OFFSETS
	.align		4
        /*0030*/ 	.byte	0x04, 0x31
        /*0032*/ 	.short	(.L_27 - .L_26)


	//   ....[0]....
.L_26:
        /*0034*/ 	.word	0x000003d0


	//   ....[1]....
        /*0038*/ 	.word	0x00000400


	//   ....[2]....
        /*003c*/ 	.word	0x000004e0


	//----- nvinfo : EIATTR_COOP_GROUP_MASK_REGIDS
	.align		4
.L_27:
        /*0040*/ 	.byte	0x04, 0x29
        /*0042*/ 	.short	(.L_29 - .L_28)


	//   ....[0]....
.L_28:
        /*0044*/ 	.word	0xffffffff


	//   ....[1]....
        /*0048*/ 	.word	0xffffffff


	//   ....[2]....
        /*004c*/ 	.word	0xffffffff


	//   ....[3]....
        /*0050*/ 	.word	0xffffffff


	//   ....[4]....
        /*0054*/ 	.word	0xffffffff


	//----- nvinfo : EIATTR_COOP_GROUP_INSTR_OFFSETS
	.align		4
.L_29:
        /*0058*/ 	.byte	0x04, 0x28
        /*005a*/ 	.short	(.L_31 - .L_30)


	//   ....[0]....
.L_30:
        /*005c*/ 	.word	0x00000060


	//   ....[1]....
        /*0060*/ 	.word	0x00000070


	//   ....[2]....
        /*0064*/ 	.word	0x00000130


	//   ....[3]....
        /*0068*/ 	.word	0x000002e0


	//   ....[4]....
        /*006c*/ 	.word	0x00000f90


	//----- nvinfo : EIATTR_REG_RECONFIG
	.align		4
.L_31:
        /*0070*/ 	.byte	0x01, 0x54
	.zero		2


	//----- nvinfo : EIATTR_SYSCALL_OFFSETS
	.align		4
        /*0074*/ 	.byte	0x04, 0x46
        /*0076*/ 	.short	(.L_33 - .L_32)


	//   ....[0]....
.L_32:
        /*0078*/ 	.word	0x00001150


	//----- nvinfo : EIATTR_MBARRIER_INSTR_OFFSETS
	.align		4
.L_33:
        /*007c*/ 	.byte	0x04, 0x39
        /*007e*/ 	.short	(.L_35 - .L_34)


	//   ....[0]....
.L_34:
        /*0080*/ 	.word	0x00000230
        /*0084*/ 	.word	0x000000ff
        /*0088*/ 	.word	0x00000000
        /*008c*/ 	.short	0x0100
        /*008e*/ 	.byte	0x08
	.zero		1


	//   ....[1]....
        /*0090*/ 	.word	0x00000240
        /*0094*/ 	.word	0x000000ff
        /*0098*/ 	.word	0x00000028
        /*009c*/ 	.short	0x0100
        /*009e*/ 	.byte	0x08
	.zero		1


	//   ....[2]....
        /*00a0*/ 	.word	0x00000250
        /*00a4*/ 	.word	0x000000ff
        /*00a8*/ 	.word	0x00000008
        /*00ac*/ 	.short	0x0100
        /*00ae*/ 	.byte	0x08
	.zero		1


	//   ....[3]....
        /*00b0*/ 	.word	0x00000260
        /*00b4*/ 	.word	0x000000ff
        /*00b8*/ 	.word	0x00000030
        /*00bc*/ 	.short	0x0100
        /*00be*/ 	.byte	0x08
	.zero		1


	//   ....[4]....
        /*00c0*/ 	.word	0x00000270
        /*00c4*/ 	.word	0x000000ff
        /*00c8*/ 	.word	0x00000010
        /*00cc*/ 	.short	0x0100
        /*00ce*/ 	.byte	0x08
	.zero		1


	//   ....[5]....
        /*00d0*/ 	.word	0x00000280
        /*00d4*/ 	.word	0x000000ff
        /*00d8*/ 	.word	0x00000038
        /*00dc*/ 	.short	0x0100
        /*00de*/ 	.byte	0x08
	.zero		1


	//   ....[6]....
        /*00e0*/ 	.word	0x00000290
        /*00e4*/ 	.word	0x000000ff
        /*00e8*/ 	.word	0x00000018
        /*00ec*/ 	.short	0x0100
        /*00ee*/ 	.byte	0x08
	.zero		1


	//   ....[7]....
        /*00f0*/ 	.word	0x000002a0
        /*00f4*/ 	.word	0x000000ff
        /*00f8*/ 	.word	0x00000040
        /*00fc*/ 	.short	0x0100
        /*00fe*/ 	.byte	0x08
	.zero		1


	//   ....[8]....
        /*0100*/ 	.word	0x000002b0
        /*0104*/ 	.word	0x000000ff
        /*0108*/ 	.word	0x00000020
        /*010c*/ 	.short	0x0100
        /*010e*/ 	.byte	0x08
	.zero		1


	//   ....[9]....
        /*0110*/ 	.word	0x000002c0
        /*0114*/ 	.word	0x000000ff
        /*0118*/ 	.word	0x00000048
        /*011c*/ 	.short	0x0100
        /*011e*/ 	.byte	0x08
	.zero		1


	//   ....[10]....
        /*0120*/ 	.word	0x00000550
        /*0124*/ 	.word	0x000000ff
        /*0128*/ 	.word	0x00000060
        /*012c*/ 	.short	0x0100
        /*012e*/ 	.byte	0x06
	.zero		1


	//   ....[11]....
        /*0130*/ 	.word	0x000005b0
        /*0134*/ 	.word	0x000000ff
        /*0138*/ 	.word	0x00000068
        /*013c*/ 	.short	0x0100
        /*013e*/ 	.byte	0x06
	.zero		1


	//   ....[12]....
        /*0140*/ 	.word	0x000011d0
        /*0144*/ 	.word	0x00000003
        /*0148*/ 	.word	0x00000000
        /*014c*/ 	.short	0x010a
        /*014e*/ 	.byte	0x3f
	.zero		1


	//   ....[13]....
        /*0150*/ 	.word	0x00001210
        /*0154*/ 	.word	0x00000003
        /*0158*/ 	.word	0x00000000
        /*015c*/ 	.short	0x010a
        /*015e*/ 	.byte	0x3f
	.zero		1


	//   ....[14]....
        /*0160*/ 	.word	0x00001bd0
        /*0164*/ 	.word	0x000000ff
        /*0168*/ 	.word	0x00000000
        /*016c*/ 	.short	0x010a
        /*016e*/ 	.byte	0x09
	.zero		1


	//   ....[15]....
        /*0170*/ 	.word	0x00001c10
        /*0174*/ 	.word	0x000000ff
        /*0178*/ 	.word	0x00000000
        /*017c*/ 	.short	0x010a
        /*017e*/ 	.byte	0x09
	.zero		1


	//   ....[16]....
        /*0180*/ 	.word	0x000024a0
        /*0184*/ 	.word	0x000000ff
        /*0188*/ 	.word	0x00000000
        /*018c*/ 	.short	0x0101
        /*018e*/ 	.byte	0x08
	.zero		1


	//   ....[17]....
        /*0190*/ 	.word	0x000026a0
        /*0194*/ 	.word	0x000000ff
        /*0198*/ 	.word	0x00000000
        /*019c*/ 	.short	0x0101
        /*019e*/ 	.byte	0x06
	.zero		1


	//   ....[18]....
        /*01a0*/ 	.word	0x0000b500
        /*01a4*/ 	.word	0x0000000e
        /*01a8*/ 	.word	0x00000028
        /*01ac*/ 	.short	0x010a
        /*01ae*/ 	.byte	0x3f
	.zero		1


	//   ....[19]....
        /*01b0*/ 	.word	0x0000bab0
        /*01b4*/ 	.word	0x00000006
        /*01b8*/ 	.word	0x00000068
        /*01bc*/ 	.short	0x0101
        /*01be*/ 	.byte	0x3f
	.zero		1


	//   ....[20]....
        /*01c0*/ 	.word	0x0000c1e0
        /*01c4*/ 	.word	0x00000007
        /*01c8*/ 	.word	0x00000000
        /*01cc*/ 	.short	0x010a
        /*01ce*/ 	.byte	0x3f
	.zero		1


	//   ....[21]....
        /*01d0*/ 	.word	0x0000c260
        /*01d4*/ 	.word	0x00000009
        /*01d8*/ 	.word	0x00000000
        /*01dc*/ 	.short	0x010a
        /*01de*/ 	.byte	0x3f
	.zero		1


	//   ....[22]....
        /*01e0*/ 	.word	0x0000c2f0
        /*01e4*/ 	.word	0x00000006
        /*01e8*/ 	.word	0x00000000
        /*01ec*/ 	.short	0x010a
        /*01ee*/ 	.byte	0x3f
	.zero		1


	//   ....[23]....
        /*01f0*/ 	.word	0x0000c380
        /*01f4*/ 	.word	0x00000009
        /*01f8*/ 	.word	0x00000000
        /*01fc*/ 	.short	0x010a
        /*01fe*/ 	.byte	0x3f
	.zero		1


	//   ....[24]....
        /*0200*/ 	.word	0x0000c410
        /*0204*/ 	.word	0x00000003
        /*0208*/ 	.word	0x00000000
        /*020c*/ 	.short	0x010a
        /*020e*/ 	.byte	0x3f
	.zero		1


	//   ....[25]....
        /*0210*/ 	.word	0x0000c470
        /*0214*/ 	.word	0x00000003
        /*0218*/ 	.word	0x00000000
        /*021c*/ 	.short	0x010a
        /*021e*/ 	.byte	0x3f
	.zero		1


	//   ....[26]....
        /*0220*/ 	.word	0x0000c4d0
        /*0224*/ 	.word	0x00000004
        /*0228*/ 	.word	0x00000000
        /*022c*/ 	.short	0x010a
        /*022e*/ 	.byte	0x3f
	.zero		1


	//   ....[27]....
        /*0230*/ 	.word	0x0000c5a0
        /*0234*/ 	.word	0x0000000e
        /*0238*/ 	.word	0x00000028
        /*023c*/ 	.short	0x010a
        /*023e*/ 	.byte	0x3f
	.zero		1


	//   ....[28]....
        /*0240*/ 	.word	0x0000c670
        /*0244*/ 	.word	0x00000007
        /*0248*/ 	.word	0x00000000
        /*024c*/ 	.short	0x010a
        /*024e*/ 	.byte	0x3f
	.zero		1


	//   ....[29]....
        /*0250*/ 	.word	0x0000c6c0
        /*0254*/ 	.word	0x00000009
        /*0258*/ 	.word	0x00000000
        /*025c*/ 	.short	0x010a
        /*025e*/ 	.byte	0x3f
	.zero		1


	//   ....[30]....
        /*0260*/ 	.word	0x0000c710
        /*0264*/ 	.word	0x00000006
        /*0268*/ 	.word	0x00000000
        /*026c*/ 	.short	0x010a
        /*026e*/ 	.byte	0x3f
	.zero		1


	//   ....[31]....
        /*0270*/ 	.word	0x0000c760
        /*0274*/ 	.word	0x00000009
        /*0278*/ 	.word	0x00000000
        /*027c*/ 	.short	0x010a
        /*027e*/ 	.byte	0x3f
	.zero		1


	//----- nvinfo : EIATTR_NUM_MBARRIERS
	.align		4
.L_35:
        /*0280*/ 	.byte	0x03, 0x38
        /*0282*/ 	.short	0x000c


	//----- nvinfo : EIATTR_EXIT_INSTR_OFFSETS
	.align		4
        /*0284*/ 	.byte	0x04, 0x1c
        /*0286*/ 	.short	(.L_37 - .L_36)


	//   ....[0]....
.L_36:
        /*0288*/ 	.word	0x00000600


	//   ....[1]....
        /*028c*/ 	.word	0x00000ec0


	//   ....[2]....
        /*0290*/ 	.word	0x0000ab70


	//   ....[3]....
        /*0294*/ 	.word	0x0000b1a0


	//   ....[4]....
        /*0298*/ 	.word	0x0000c460


	//----- nvinfo : EIATTR_MAX_THREADS
	.align		4
.L_37:
        /*029c*/ 	.byte	0x04, 0x05
        /*029e*/ 	.short	(.L_39 - .L_38)
.L_38:
        /*02a0*/ 	.word	0x00000180
        /*02a4*/ 	.word	0x00000001
        /*02a8*/ 	.word	0x00000001


	//----- nvinfo : EIATTR_CRS_STACK_SIZE
	.align		4
.L_39:
        /*02ac*/ 	.byte	0x04, 0x1e
        /*02ae*/ 	.short	(.L_41 - .L_40)
.L_40:
        /*02b0*/ 	.word	0x00000000


	//----- nvinfo : EIATTR_CBANK_PARAM_SIZE
	.align		4
.L_41:
        /*02b4*/ 	.byte	0x03, 0x19
        /*02b6*/ 	.short	0x0470


	//----- nvinfo : EIATTR_PARAM_CBANK
	.align		4
        /*02b8*/ 	.byte	0x04, 0x0a
        /*02ba*/ 	.short	(.L_43 - .L_42)
	.align		4
.L_42:
        /*02bc*/ 	.word	index@(.nv.constant0._ZN7cutlass13device_kernelINS_4gemm6kernel13GemmUniversalIN4cute5tupleIJiiiiEEENS1_10collective13CollectiveMmaINS1_34MainloopSm90TmaGmmaWarpSpecializedILi5ENS5_IJNS4_1CILi1EEESB_SB_EEENS1_35KernelTmaWarpSpecializedCooperativeEEENS5_IJNSA_ILi128EEENSA_ILi256EEESF_EEENS_10tfloat32_tENS5_IJlSB_lEEESI_SJ_NS4_8TiledMMAINS4_8MMA_AtomIJNS4_4SM904GMMA30MMA_64x256x8_F32TF32TF32_SS_TNILNSN_7ScaleInE1ELSP_1EEEEEENS4_6LayoutINS5_IJNSA_ILi2EEESB_SB_EEENS5_IJSB_NSA_ILi0EEESV_EEEEENS5_IJNS4_10UnderscoreESY_SY_EEEEENS4_13SM90_TMA_LOADENS4_14ComposedLayoutINS4_7SwizzleILi3ELi4ELi3EEENS4_18smem_ptr_flag_bitsILi32EEENSS_INS5_IJNSA_ILi8EEENSA_ILi32EEEEEENS5_IJS18_SB_EEEEEEEvNS4_8identityES11_S1C_vS1D_EENS_8epilogue10collective6detail29Sm90TmaWarpSpecializedAdapterINS1G_15DefaultEpilogueISI_SJ_SJ_NS1F_6thread17LinearCombinationISI_Li1EffLNS1K_9ScaleType4KindE0ELNS_15FloatRoundStyleE2ESI_EENS1_15EpilogueDefaultEEEEEvvEEEEvNT_6ParamsE)
        /*02c0*/ 	.short	0x0210
        /*02c2*/ 	.short	0x0470


	//----- nvinfo : EIATTR_SW_WAR
	.align		4
.L_43:
        /*02c4*/ 	.byte	0x04, 0x36
        /*02c6*/ 	.short	(.L_45 - .L_44)
.L_44:
        /*02c8*/ 	.word	0x00000008
.L_45:


//--------------------- .nv.callgraph             --------------------------
	.section	.nv.callgraph,"",@"SHT_CUDA_CALLGRAPH"
	.align	4
	.sectionentsize	8
	.align		4
        /*0000*/ 	.word	0x00000000
	.align		4
        /*0004*/ 	.word	0xffffffff
	.align		4
        /*0008*/ 	.word	index@(_ZN7cutlass13device_kernelINS_4gemm6kernel13GemmUniversalIN4cute5tupleIJiiiiEEENS1_10collective13CollectiveMmaINS1_34MainloopSm90TmaGmmaWarpSpecializedILi5ENS5_IJNS4_1CILi1EEESB_SB_EEENS1_35KernelTmaWarpSpecializedCooperativeEEENS5_IJNSA_ILi128EEENSA_ILi256EEESF_EEENS_10tfloat32_tENS5_IJlSB_lEEESI_SJ_NS4_8TiledMMAINS4_8MMA_AtomIJNS4_4SM904GMMA30MMA_64x256x8_F32TF32TF32_SS_TNILNSN_7ScaleInE1ELSP_1EEEEEENS4_6LayoutINS5_IJNSA_ILi2EEESB_SB_EEENS5_IJSB_NSA_ILi0EEESV_EEEEENS5_IJNS4_10UnderscoreESY_SY_EEEEENS4_13SM90_TMA_LOADENS4_14ComposedLayoutINS4_7SwizzleILi3ELi4ELi3EEENS4_18smem_ptr_flag_bitsILi32EEENSS_INS5_IJNSA_ILi8EEENSA_ILi32EEEEEENS5_IJS18_SB_EEEEEEEvNS4_8identityES11_S1C_vS1D_EENS_8epilogue10collective6detail29Sm90TmaWarpSpecializedAdapterINS1G_15DefaultEpilogueISI_SJ_SJ_NS1F_6thread17LinearCombinationISI_Li1EffLNS1K_9ScaleType4KindE0ELNS_15FloatRoundStyleE2ESI_EENS1_15EpilogueDefaultEEEEEvvEEEEvNT_6ParamsE)
	.align		4
        /*000c*/ 	.word	index@(__assertfail)
	.align		4
        /*0010*/ 	.word	0x00000000
	.align		4
        /*0014*/ 	.word	0xfffffffe
	.align		4
        /*0018*/ 	.word	0x00000000
	.align		4
        /*001c*/ 	.word	0xfffffffd
	.align		4
        /*0020*/ 	.word	0x00000000
	.align		4
        /*0024*/ 	.word	0xfffffffc


//--------------------- .nv.constant4             --------------------------
	.section	.nv.constant4,"a",@progbits
	.align	8
	.align		8
.nv.constant4:
        /*0000*/ 	.dword	__assertfail
	.align		8
        /*0008*/ 	.dword	__unnamed_1
	.align		8
        /*0010*/ 	.dword	_ZN40_INTERNAL_69dfeca2_4_k_cu_2f11c503_203474cuda3std3__45__cpo5beginE
	.align		8
        /*0018*/ 	.dword	_ZN40_INTERNAL_69dfeca2_4_k_cu_2f11c503_203474cuda3std3__45__cpo3endE
	.align		8
        /*0020*/ 	.dword	_ZN40_INTERNAL_69dfeca2_4_k_cu_2f11c503_203474cuda3std3__45__cpo6cbeginE
	.align		8
        /*0028*/ 	.dword	_ZN40_INTERNAL_69dfeca2_4_k_cu_2f11c503_203474cuda3std3__45__cpo4cendE
	.align		8
        /*0030*/ 	.dword	_ZN40_INTERNAL_69dfeca2_4_k_cu_2f11c503_203474cuda3std3__442_GLOBAL__N__69dfeca2_4_k_cu_2f11c503_203476ignoreE
	.align		8
        /*0038*/ 	.dword	_ZN40_INTERNAL_69dfeca2_4_k_cu_2f11c503_203474cuda3std3__419piecewise_constructE
	.align		8
        /*0040*/ 	.dword	_ZN40_INTERNAL_69dfeca2_4_k_cu_2f11c503_203474cuda3std3__48in_placeE
	.align		8
        /*0048*/ 	.dword	_ZN40_INTERNAL_69dfeca2_4_k_cu_2f11c503_203474cuda3std6ranges3__45__cpo4swapE
	.align		8
        /*0050*/ 	.dword	_ZN40_INTERNAL_69dfeca2_4_k_cu_2f11c503_203474cuda3std6ranges3__45__cpo9iter_moveE
	.align		8
        /*0058*/ 	.dword	_ZN40_INTERNAL_69dfeca2_4_k_cu_2f11c503_203474cute7productE
	.align		8
        /*0060*/ 	.dword	_ZN40_INTERNAL_69dfeca2_4_k_cu_2f11c503_203474cute1_E
	.align		8
        /*0068*/ 	.dword	$str$22
	.align		8
        /*0070*/ 	.dword	$str$23


//--------------------- .text._ZN7cutlass13device_kernelINS_4gemm6kernel13GemmUniversalIN4cute5tupleIJiiiiEEENS1_10collective13CollectiveMmaINS1_34MainloopSm90TmaGmmaWarpSpecializedILi5ENS5_IJNS4_1CILi1EEESB_SB_EEENS1_35KernelTmaWarpSpecializedCooperativeEEENS5_IJNSA_ILi128EEENSA_ILi256EEESF_EEENS_10tfloat32_tENS5_IJlSB_lEEESI_SJ_NS4_8TiledMMAINS4_8MMA_AtomIJNS4_4SM904GMMA30MMA_64x256x8_F32TF32TF32_SS_TNILNSN_7ScaleInE1ELSP_1EEEEEENS4_6LayoutINS5_IJNSA_ILi2EEESB_SB_EEENS5_IJSB_NSA_ILi0EEESV_EEEEENS5_IJNS4_10UnderscoreESY_SY_EEEEENS4_13SM90_TMA_LOADENS4_14ComposedLayoutINS4_7SwizzleILi3ELi4ELi3EEENS4_18smem_ptr_flag_bitsILi32EEENSS_INS5_IJNSA_ILi8EEENSA_ILi32EEEEEENS5_IJS18_SB_EEEEEEEvNS4_8identityES11_S1C_vS1D_EENS_8epilogue10collective6detail29Sm90TmaWarpSpecializedAdapterINS1G_15DefaultEpilogueISI_SJ_SJ_NS1F_6thread17LinearCombinationISI_Li1EffLNS1K_9ScaleType4KindE0ELNS_15FloatRoundStyleE2ESI_EENS1_15EpilogueDefaultEEEEEvvEEEEvNT_6ParamsE --------------------------
	.section	.text._ZN7cutlass13device_kernelINS_4gemm6kernel13GemmUniversalIN4cute5tupleIJiiiiEEENS1_10collective13CollectiveMmaINS1_34MainloopSm90TmaGmmaWarpSpecializedILi5ENS5_IJNS4_1CILi1EEESB_SB_EEENS1_35KernelTmaWarpSpecializedCooperativeEEENS5_IJNSA_ILi128EEENSA_ILi256EEESF_EEENS_10tfloat32_tENS5_IJlSB_lEEESI_SJ_NS4_8TiledMMAINS4_8MMA_AtomIJNS4_4SM904GMMA30MMA_64x256x8_F32TF32TF32_SS_TNILNSN_7ScaleInE1ELSP_1EEEEEENS4_6LayoutINS5_IJNSA_ILi2EEESB_SB_EEENS5_IJSB_NSA_ILi0EEESV_EEEEENS5_IJNS4_10UnderscoreESY_SY_EEEEENS4_13SM90_TMA_LOADENS4_14ComposedLayoutINS4_7SwizzleILi3ELi4ELi3EEENS4_18smem_ptr_flag_bitsILi32EEENSS_INS5_IJNSA_ILi8EEENSA_ILi32EEEEEENS5_IJS18_SB_EEEEEEEvNS4_8identityES11_S1C_vS1D_EENS_8epilogue10collective6detail29Sm90TmaWarpSpecializedAdapterINS1G_15DefaultEpilogueISI_SJ_SJ_NS1F_6thread17LinearCombinationISI_Li1EffLNS1K_9ScaleType4KindE0ELNS_15FloatRoundStyleE2ESI_EENS1_15EpilogueDefaultEEEEEvvEEEEvNT_6ParamsE,"ax",@progbits
	.align	128
.text._ZN7cutlass13device_kernelINS_4gemm6kernel13GemmUniversalIN4cute5tupleIJiiiiEEENS1_10collective13CollectiveMmaINS1_34MainloopSm90TmaGmmaWarpSpecializedILi5ENS5_IJNS4_1CILi1EEESB_SB_EEENS1_35KernelTmaWarpSpecializedCooperativeEEENS5_IJNSA_ILi128EEENSA_ILi256EEESF_EEENS_10tfloat32_tENS5_IJlSB_lEEESI_SJ_NS4_8TiledMMAINS4_8MMA_AtomIJNS4_4SM904GMMA30MMA_64x256x8_F32TF32TF32_SS_TNILNSN_7ScaleInE1ELSP_1EEEEEENS4_6LayoutINS5_IJNSA_ILi2EEESB_SB_EEENS5_IJSB_NSA_ILi0EEESV_EEEEENS5_IJNS4_10UnderscoreESY_SY_EEEEENS4_13SM90_TMA_LOADENS4_14ComposedLayoutINS4_7SwizzleILi3ELi4ELi3EEENS4_18smem_ptr_flag_bitsILi32EEENSS_INS5_IJNSA_ILi8EEENSA_ILi32EEEEEENS5_IJS18_SB_EEEEEEEvNS4_8identityES11_S1C_vS1D_EENS_8epilogue10collective6detail29Sm90TmaWarpSpecializedAdapterINS1G_15DefaultEpilogueISI_SJ_SJ_NS1F_6thread17LinearCombinationISI_Li1EffLNS1K_9ScaleType4KindE0ELNS_15FloatRoundStyleE2ESI_EENS1_15EpilogueDefaultEEEEEvvEEEEvNT_6ParamsE:
        .type           _ZN7cutlass13device_kernelINS_4gemm6kernel13GemmUniversalIN4cute5tupleIJiiiiEEENS1_10collective13CollectiveMmaINS1_34MainloopSm90TmaGmmaWarpSpecializedILi5ENS5_IJNS4_1CILi1EEESB_SB_EEENS1_35KernelTmaWarpSpecializedCooperativeEEENS5_IJNSA_ILi128EEENSA_ILi256EEESF_EEENS_10tfloat32_tENS5_IJlSB_lEEESI_SJ_NS4_8TiledMMAINS4_8MMA_AtomIJNS4_4SM904GMMA30MMA_64x256x8_F32TF32TF32_SS_TNILNSN_7ScaleInE1ELSP_1EEEEEENS4_6LayoutINS5_IJNSA_ILi2EEESB_SB_EEENS5_IJSB_NSA_ILi0EEESV_EEEEENS5_IJNS4_10UnderscoreESY_SY_EEEEENS4_13SM90_TMA_LOADENS4_14ComposedLayoutINS4_7SwizzleILi3ELi4ELi3EEENS4_18smem_ptr_flag_bitsILi32EEENSS_INS5_IJNSA_ILi8EEENSA_ILi32EEEEEENS5_IJS18_SB_EEEEEEEvNS4_8identityES11_S1C_vS1D_EENS_8epilogue10collective6detail29Sm90TmaWarpSpecializedAdapterINS1G_15DefaultEpilogueISI_SJ_SJ_NS1F_6thread17LinearCombinationISI_Li1EffLNS1K_9ScaleType4KindE0ELNS_15FloatRoundStyleE2ESI_EENS1_15EpilogueDefaultEEEEEvvEEEEvNT_6ParamsE,@function
        .size           _ZN7cutlass13device_kernelINS_4gemm6kernel13GemmUniversalIN4cute5tupleIJiiiiEEENS1_10collective13CollectiveMmaINS1_34MainloopSm90TmaGmmaWarpSpecializedILi5ENS5_IJNS4_1CILi1EEESB_SB_EEENS1_35KernelTmaWarpSpecializedCooperativeEEENS5_IJNSA_ILi128EEENSA_ILi256EEESF_EEENS_10tfloat32_tENS5_IJlSB_lEEESI_SJ_NS4_8TiledMMAINS4_8MMA_AtomIJNS4_4SM904GMMA30MMA_64x256x8_F32TF32TF32_SS_TNILNSN_7ScaleInE1ELSP_1EEEEEENS4_6LayoutINS5_IJNSA_ILi2EEESB_SB_EEENS5_IJSB_NSA_ILi0EEESV_EEEEENS5_IJNS4_10UnderscoreESY_SY_EEEEENS4_13SM90_TMA_LOADENS4_14ComposedLayoutINS4_7SwizzleILi3ELi4ELi3EEENS4_18smem_ptr_flag_bitsILi32EEENSS_INS5_IJNSA_ILi8EEENSA_ILi32EEEEEENS5_IJS18_SB_EEEEEEEvNS4_8identityES11_S1C_vS1D_EENS_8epilogue10collective6detail29Sm90TmaWarpSpecializedAdapterINS1G_15DefaultEpilogueISI_SJ_SJ_NS1F_6thread17LinearCombinationISI_Li1EffLNS1K_9ScaleType4KindE0ELNS_15FloatRoundStyleE2ESI_EENS1_15EpilogueDefaultEEEEEvvEEEEvNT_6ParamsE,(.L_x_324 - _ZN7cutlass13device_kernelINS_4gemm6kernel13GemmUniversalIN4cute5tupleIJiiiiEEENS1_10collective13CollectiveMmaINS1_34MainloopSm90TmaGmmaWarpSpecializedILi5ENS5_IJNS4_1CILi1EEESB_SB_EEENS1_35KernelTmaWarpSpecializedCooperativeEEENS5_IJNSA_ILi128EEENSA_ILi256EEESF_EEENS_10tfloat32_tENS5_IJlSB_lEEESI_SJ_NS4_8TiledMMAINS4_8MMA_AtomIJNS4_4SM904GMMA30MMA_64x256x8_F32TF32TF32_SS_TNILNSN_7ScaleInE1ELSP_1EEEEEENS4_6LayoutINS5_IJNSA_ILi2EEESB_SB_EEENS5_IJSB_NSA_ILi0EEESV_EEEEENS5_IJNS4_10UnderscoreESY_SY_EEEEENS4_13SM90_TMA_LOADENS4_14ComposedLayoutINS4_7SwizzleILi3ELi4ELi3EEENS4_18smem_ptr_flag_bitsILi32EEENSS_INS5_IJNSA_ILi8EEENSA_ILi32EEEEEENS5_IJS18_SB_EEEEEEEvNS4_8identityES11_S1C_vS1D_EENS_8epilogue10collective6detail29Sm90TmaWarpSpecializedAdapterINS1G_15DefaultEpilogueISI_SJ_SJ_NS1F_6thread17LinearCombinationISI_Li1EffLNS1K_9ScaleType4KindE0ELNS_15FloatRoundStyleE2ESI_EENS1_15EpilogueDefaultEEEEEvvEEEEvNT_6ParamsE)
        .other          _ZN7cutlass13device_kernelINS_4gemm6kernel13GemmUniversalIN4cute5tupleIJiiiiEEENS1_10collective13CollectiveMmaINS1_34MainloopSm90TmaGmmaWarpSpecializedILi5ENS5_IJNS4_1CILi1EEESB_SB_EEENS1_35KernelTmaWarpSpecializedCooperativeEEENS5_IJNSA_ILi128EEENSA_ILi256EEESF_EEENS_10tfloat32_tENS5_IJlSB_lEEESI_SJ_NS4_8TiledMMAINS4_8MMA_AtomIJNS4_4SM904GMMA30MMA_64x256x8_F32TF32TF32_SS_TNILNSN_7ScaleInE1ELSP_1EEEEEENS4_6LayoutINS5_IJNSA_ILi2EEESB_SB_EEENS5_IJSB_NSA_ILi0EEESV_EEEEENS5_IJNS4_10UnderscoreESY_SY_EEEEENS4_13SM90_TMA_LOADENS4_14ComposedLayoutINS4_7SwizzleILi3ELi4ELi3EEENS4_18smem_ptr_flag_bitsILi32EEENSS_INS5_IJNSA_ILi8EEENSA_ILi32EEEEEENS5_IJS18_SB_EEEEEEEvNS4_8identityES11_S1C_vS1D_EENS_8epilogue10collective6detail29Sm90TmaWarpSpecializedAdapterINS1G_15DefaultEpilogueISI_SJ_SJ_NS1F_6thread17LinearCombinationISI_Li1EffLNS1K_9ScaleType4KindE0ELNS_15FloatRoundStyleE2ESI_EENS1_15EpilogueDefaultEEEEEvvEEEEvNT_6ParamsE,@"STO_CUDA_ENTRY STV_DEFAULT"
_ZN7cutlass13device_kernelINS_4gemm6kernel13GemmUniversalIN4cute5tupleIJiiiiEEENS1_10collective13CollectiveMmaINS1_34MainloopSm90TmaGmmaWarpSpecializedILi5ENS5_IJNS4_1CILi1EEESB_SB_EEENS1_35KernelTmaWarpSpecializedCooperativeEEENS5_IJNSA_ILi128EEENSA_ILi256EEESF_EEENS_10tfloat32_tENS5_IJlSB_lEEESI_SJ_NS4_8TiledMMAINS4_8MMA_AtomIJNS4_4SM904GMMA30MMA_64x256x8_F32TF32TF32_SS_TNILNSN_7ScaleInE1ELSP_1EEEEEENS4_6LayoutINS5_IJNSA_ILi2EEESB_SB_EEENS5_IJSB_NSA_ILi0EEESV_EEEEENS5_IJNS4_10UnderscoreESY_SY_EEEEENS4_13SM90_TMA_LOADENS4_14ComposedLayoutINS4_7SwizzleILi3ELi4ELi3EEENS4_18smem_ptr_flag_bitsILi32EEENSS_INS5_IJNSA_ILi8EEENSA_ILi32EEEEEENS5_IJS18_SB_EEEEEEEvNS4_8identityES11_S1C_vS1D_EENS_8epilogue10collective6detail29Sm90TmaWarpSpecializedAdapterINS1G_15DefaultEpilogueISI_SJ_SJ_NS1F_6thread17LinearCombinationISI_Li1EffLNS1K_9ScaleType4KindE0ELNS_15FloatRoundStyleE2ESI_EENS1_15EpilogueDefaultEEEEEvvEEEEvNT_6ParamsE:
[----:B------:R-:W0:Y:S01]  /*0000*/  LDC R1, c[0x0][0x28] ;  /* 0x00000a00ff017b82 */ /* 0x000e220000000800 */
[----:B------:R-:W1:Y:S01]  /*0010*/  S2R R18, SR_TID.X ;  /* 0x0000000000127919 */ /* 0x000e620000002100 */
[----:B------:R-:W-:Y:S01]  /*0020*/  ELECT P0, URZ, PT ;  /* 0x00000000003f782f */ /* 0x000fe20003800000 */
[----:B------:R-:W-:Y:S01]  /*0030*/  BSSY B0, `(.L_x_0) ;  /* 0x000000f000007945 */ /* 0x000fe20003800000 */
[--C-:B-1----:R-:W-:Y:S02]  /*0040*/  SHF.R.U32.HI R0, RZ, 0x5, R18.reuse ;  /* 0x00000005ff007819 */ /* 0x102fe40000011612 */
[----:B------:R-:W-:-:S03]  /*0050*/  SHF.R.U32.HI R22, RZ, 0x7, R18 ;  /* 0x00000007ff167819 */ /* 0x000fc60000011612 */
[----:B------:R-:W1:Y:S04]  /*0060*/  SHFL.IDX PT, R5, R0, RZ, 0x1f ;  /* 0x00001fff00057589 */ /* 0x000e6800000e0000 */
[----:B------:R2:W3:Y:S01]  /*0070*/  SHFL.IDX PT, R8, R22, RZ, 0x1f ;  /* 0x00001fff16087589 */ /* 0x0004e200000e0000 */
[----:B-1----:R-:W-:-:S13]  /*0080*/  ISETP.NE.OR P0, PT, R5, RZ, !P0 ;  /* 0x000000ff0500720c */ /* 0x002fda0004705670 */
[----:B0-23--:R-:W-:Y:S05]  /*0090*/  @P0 BRA `(.L_x_1) ;  /* 0x0000000000200947 */ /* 0x00dfea0003800000 */
[----:B------:R-:W-:Y:S02]  /*00a0*/  ULDC.64 UR4, c[0x0][0x198] ;  /* 0x0000660000047ab9 */ /* 0x000fe40000000a00 */
[----:B------:R-:W-:Y:S02]  /*00b0*/  UIADD3 UR6, UP0, UR4, 0xf0, URZ ;  /* 0x000000f004067890 */ /* 0x000fe4000ff1e03f */
[----:B------:R-:W-:Y:S02]  /*00c0*/  UIADD3 UR4, UP1, UR4, 0x1f0, URZ ;  /* 0x000001f004047890 */ /* 0x000fe4000ff3e03f */
[----:B------:R-:W-:Y:S02]  /*00d0*/  UIADD3.X UR7, URZ, UR5, URZ, UP0, !UPT ;  /* 0x000000053f077290 */ /* 0x000fe400087fe43f */
[----:B------:R-:W-:-:S07]  /*00e0*/  UIADD3.X UR5, URZ, UR5, URZ, UP1, !UPT ;  /* 0x000000053f057290 */ /* 0x000fce0008ffe43f */
[----:B------:R0:W-:Y:S02]  /*00f0*/  UTMACCTL.PF [UR6] ;  /* 0x00000000060079b9 */ /* 0x0001e40008040000 */
[----:B------:R0:W-:Y:S02]  /*0100*/  UTMACCTL.PF [UR4] ;  /* 0x00000000040079b9 */ /* 0x0001e40008040000 */
[----:B0-----:R-:W-:Y:S01]  /*0110*/  NOP ;  /* 0x0000000000007918 */ /* 0x001fe20000000000 */
.L_x_1:
[----:B------:R-:W-:Y:S05]  /*0120*/  BSYNC B0 ;  /* 0x0000000000007941 */ /* 0x000fea0003800000 */
.L_x_0:
[----:B------:R-:W0:Y:S02]  /*0130*/  SHFL.IDX PT, R2, R0, RZ, 0x1f ;  /* 0x00001fff00027589 */ /* 0x000e2400000e0000 */
[----:B0-----:R-:W-:-:S13]  /*0140*/  ISETP.NE.AND P0, PT, R2, RZ, PT ;  /* 0x000000ff0200720c */ /* 0x001fda0003f05270 */
[----:B------:R-:W-:Y:S05]  /*0150*/  @P0 BRA `(.L_x_2) ;  /* 0x0000000000600947 */ /* 0x000fea0003800000 */
[----:B------:R-:W0:Y:S01]  /*0160*/  S2UR UR8, SR_CgaCtaId ;  /* 0x00000000000879c3 */ /* 0x000e220000008800 */
[----:B------:R-:W-:Y:S01]  /*0170*/  UMOV UR4, 0x400 ;  /* 0x0000040000047882 */ /* 0x000fe20000000000 */
[----:B------:R-:W-:Y:S01]  /*0180*/  UMOV UR5, 0x1 ;  /* 0x0000000100057882 */ /* 0x000fe20000000000 */
[----:B------:R-:W-:Y:S01]  /*0190*/  UMOV UR6, 0x100 ;  /* 0x0000010000067882 */ /* 0x000fe20000000000 */
[----:B------:R-:W-:Y:S01]  /*01a0*/  ELECT P0, URZ, PT ;  /* 0x00000000003f782f */ /* 0x000fe20003800000 */
[----:B------:R-:W-:-:S04]  /*01b0*/  UIADD3 UR6, -UR6, 0x100000, URZ ;  /* 0x0010000006067890 */ /* 0x000fc8000fffe13f */
[----:B------:R-:W-:Y:S02]  /*01c0*/  USHF.L.U32 UR7, UR6, 0xb, URZ ;  /* 0x0000000b06077899 */ /* 0x000fe4000800063f */
[----:B------:R-:W-:Y:S02]  /*01d0*/  USHF.L.U32 UR6, UR6, 0x1, URZ ;  /* 0x0000000106067899 */ /* 0x000fe4000800063f */
[----:B0-----:R-:W-:Y:S02]  /*01e0*/  ULEA UR8, UR8, UR4, 0x18 ;  /* 0x0000000408087291 */ /* 0x001fe4000f8ec03f */
[----:B------:R-:W-:-:S04]  /*01f0*/  UIADD3 UR4, -UR5, 0x100000, URZ ;  /* 0x0010000005047890 */ /* 0x000fc8000fffe13f */
[----:B------:R-:W-:Y:S02]  /*0200*/  USHF.L.U32 UR5, UR4, 0xb, URZ ;  /* 0x0000000b04057899 */ /* 0x000fe4000800063f */
[----:B------:R-:W-:Y:S01]  /*0210*/  USHF.L.U32 UR4, UR4, 0x1, URZ ;  /* 0x0000000104047899 */ /* 0x000fe2000800063f */
[----:B------:R-:W0:Y:S11]  /*0220*/  FENCE.VIEW.ASYNC.S ;  /* 0x00000000000073c6 */ /* 0x000e360000000000 */
[----:B0-----:R0:W1:Y:S01]  /*0230*/  SYNCS.EXCH.64 URZ, [UR8], UR4 ;  /* 0x00000004083f75b2 */ /* 0x0010620008000100 */
[----:B------:R0:W2:Y:S01]  /*0240*/  SYNCS.EXCH.64 URZ, [UR8+0x28], UR6 ;  /* 0x00002806083f75b2 */ /* 0x0000a20008000100 */
[----:B------:R0:W3:Y:S01]  /*0250*/  SYNCS.EXCH.64 URZ, [UR8+0x8], UR4 ;  /* 0x00000804083f75b2 */ /* 0x0000e20008000100 */
[----:B------:R0:W4:Y:S01]  /*0260*/  SYNCS.EXCH.64 URZ, [UR8+0x30], UR6 ;  /* 0x00003006083f75b2 */ /* 0x0001220008000100 */
[----:B------:R0:W0:Y:S01]  /*0270*/  SYNCS.EXCH.64 URZ, [UR8+0x10], UR4 ;  /* 0x00001004083f75b2 */ /* 0x0000220008000100 */
[----:B------:R0:W0:Y:S01]  /*0280*/  SYNCS.EXCH.64 URZ, [UR8+0x38], UR6 ;  /* 0x00003806083f75b2 */ /* 0x0000220008000100 */
[----:B------:R0:W0:Y:S01]  /*0290*/  SYNCS.EXCH.64 URZ, [UR8+0x18], UR4 ;  /* 0x00001804083f75b2 */ /* 0x0000220008000100 */
[----:B------:R0:W0:Y:S01]  /*02a0*/  SYNCS.EXCH.64 URZ, [UR8+0x40], UR6 ;  /* 0x00004006083f75b2 */ /* 0x0000220008000100 */
[----:B------:R0:W0:Y:S01]  /*02b0*/  SYNCS.EXCH.64 URZ, [UR8+0x20], UR4 ;  /* 0x00002004083f75b2 */ /* 0x0000220008000100 */
[----:B------:R0:W0:Y:S01]  /*02c0*/  SYNCS.EXCH.64 URZ, [UR8+0x48], UR6 ;  /* 0x00004806083f75b2 */ /* 0x0000220008000100 */
[----:B------:R-:W-:Y:S01]  /*02d0*/  NOP ;  /* 0x0000000000007918 */ /* 0x000fe20000000000 */
.L_x_2:
[----:B------:R-:W5:Y:S01]  /*02e0*/  SHFL.IDX PT, R0, R0, RZ, 0x1f ;  /* 0x00001fff00007589 */ /* 0x000f6200000e0000 */
[----:B------:R-:W-:Y:S01]  /*02f0*/  ELECT P0, URZ, PT ;  /* 0x00000000003f782f */ /* 0x000fe20003800000 */
[----:B------:R-:W1:Y:S01]  /*0300*/  LDC R2, c[0x0][0x65c] ;  /* 0x00019700ff027b82 */ /* 0x000e620000000800 */
[----:B------:R-:W-:Y:S01]  /*0310*/  SHF.R.S32.HI R6, RZ, 0x1f, R5 ;  /* 0x0000001fff067819 */ /* 0x000fe20000011405 */
[----:B------:R-:W2:Y:S01]  /*0320*/  S2R R3, SR_CTAID.Y ;  /* 0x0000000000037919 */ /* 0x000ea20000002600 */
[----:B0-----:R-:W-:Y:S01]  /*0330*/  UMOV UR4, 0x20 ;  /* 0x0000002000047882 */ /* 0x001fe20000000000 */
[----:B------:R-:W-:Y:S01]  /*0340*/  ISETP.NE.AND P2, PT, R8, RZ, PT ;  /* 0x000000ff0800720c */ /* 0x000fe20003f45270 */
[----:B------:R-:W-:Y:S01]  /*0350*/  NOP ;  /* 0x0000000000007918 */ /* 0x000fe20000000000 */
[----:B------:R-:W0:Y:S01]  /*0360*/  S2R R4, SR_CTAID.X ;  /* 0x0000000000047919 */ /* 0x000e220000002500 */
[----:B------:R-:W-:Y:S01]  /*0370*/  LEA.HI R6, R6, R5, RZ, 0x2 ;  /* 0x0000000506067211 */ /* 0x000fe200078f10ff */
[----:B------:R-:W-:Y:S01]  /*0380*/  NOP ;  /* 0x0000000000007918 */ /* 0x000fe20000000000 */
[----:B-----5:R-:W-:-:S02]  /*0390*/  ISETP.NE.OR P0, PT, R0, RZ, !P0 ;  /* 0x000000ff0000720c */ /* 0x020fc40004705670 */
[----:B-1----:R-:W-:-:S04]  /*03a0*/  ISETP.NE.AND P3, PT, R2, 0x1, PT ;  /* 0x000000010200780c */ /* 0x002fc80003f65270 */
[----:B------:R-:W-:Y:S02]  /*03b0*/  P2R R0, PR, RZ, 0x8 ;  /* 0x00000008ff007803 */ /* 0x000fe40000000000 */
[----:B------:R-:W-:-:S05]  /*03c0*/  LOP3.LUT R0, R6, 0xfffffffc, RZ, 0xc0, !PT ;  /* 0xfffffffc06007812 */ /* 0x000fca00078ec0ff */
[----:B------:R-:W-:Y:S01]  /*03d0*/  VOTEU.ALL UP0, P0 ;  /* 0x00000000003f7886 */ /* 0x000fe20000000000 */
[----:B------:R-:W-:Y:S01]  /*03e0*/  IMAD.IADD R0, R5, 0x1, -R0 ;  /* 0x0000000105007824 */ /* 0x000fe200078e0a00 */
[----:B------:R-:W0:Y:S01]  /*03f0*/  @P3 LDC R17, c[0x0][0x10] ;  /* 0x00000400ff113b82 */ /* 0x000e220000000800 */
[----:B------:R-:W-:Y:S01]  /*0400*/  VOTEU.ALL UP1, P0 ;  /* 0x00000000003f7886 */ /* 0x000fe20000020000 */
[----:B--2---:R-:W-:Y:S01]  /*0410*/  @P3 IMAD.MOV.U32 R6, RZ, RZ, R3 ;  /* 0x000000ffff063224 */ /* 0x004fe200078e0003 */
[----:B------:R-:W-:Y:S01]  /*0420*/  @!UP0 UMOV UR6, 0x400 ;  /* 0x0000040000068882 */ /* 0x000fe20000000000 */
[----:B------:R-:W-:-:S04]  /*0430*/  @!UP0 UIADD3 UR4, -UR4, 0x100000, URZ ;  /* 0x0010000004048890 */ /* 0x000fc8000fffe13f */
[----:B------:R-:W-:Y:S02]  /*0440*/  @!UP0 USHF.L.U32 UR5, UR4, 0xb, URZ ;  /* 0x0000000b04058899 */ /* 0x000fe4000800063f */
[----:B------:R-:W-:Y:S01]  /*0450*/  @!UP0 USHF.L.U32 UR4, UR4, 0x1, URZ ;  /* 0x0000000104048899 */ /* 0x000fe2000800063f */
[----:B------:R-:W-:Y:S02]  /*0460*/  @P3 IMAD.MOV.U32 R7, RZ, RZ, RZ ;  /* 0x000000ffff073224 */ /* 0x000fe400078e00ff */
[----:B------:R-:W-:Y:S01]  /*0470*/  IMAD.MOV.U32 R5, RZ, RZ, RZ ;  /* 0x000000ffff057224 */ /* 0x000fe200078e00ff */
[----:B------:R-:W1:Y:S01]  /*0480*/  @!UP0 S2UR UR7, SR_CgaCtaId ;  /* 0x00000000000789c3 */ /* 0x000e620000008800 */
[----:B------:R-:W-:-:S07]  /*0490*/  @P3 IMAD.MOV.U32 R11, RZ, RZ, RZ ;  /* 0x000000ffff0b3224 */ /* 0x000fce00078e00ff */
[----:B------:R-:W2:Y:S01]  /*04a0*/  @!P3 LDC R9, c[0x0][0xc] ;  /* 0x00000300ff09bb82 */ /* 0x000ea20000000800 */
[----:B0-----:R-:W-:-:S04]  /*04b0*/  @P3 IMAD.WIDE.U32 R16, R4, R17, R6 ;  /* 0x0000001104103225 */ /* 0x001fc800078e0006 */
[----:B------:R-:W-:Y:S01]  /*04c0*/  @P3 IMAD.IADD R17, R17, 0x1, R11 ;  /* 0x0000000111113824 */ /* 0x000fe200078e020b */
[----:B-1----:R-:W-:Y:S01]  /*04d0*/  @!UP0 ULEA UR6, UR7, UR6, 0x18 ;  /* 0x0000000607068291 */ /* 0x002fe2000f8ec03f */
[----:B------:R-:W-:Y:S01]  /*04e0*/  VOTEU.ALL UP0, P0 ;  /* 0x00000000003f7886 */ /* 0x000fe20000000000 */
[----:B------:R-:W-:-:S04]  /*04f0*/  ISETP.NE.AND P0, PT, R0, 0x3, PT ;  /* 0x000000030000780c */ /* 0x000fc80003f05270 */
[----:B------:R-:W-:Y:S01]  /*0500*/  ISETP.EQ.OR P0, PT, R0, RZ, !P0 ;  /* 0x000000ff0000720c */ /* 0x000fe20004702670 */
[----:B--2---:R-:W-:-:S03]  /*0510*/  @!P3 IMAD.WIDE.U32 R6, R9, R3, R4 ;  /* 0x000000030906b225 */ /* 0x004fc600078e0004 */
[C---:B------:R-:W-:Y:S01]  /*0520*/  ISETP.EQ.AND P0, PT, R8.reuse, RZ, P0 ;  /* 0x000000ff0800720c */ /* 0x040fe20000702270 */
[----:B------:R-:W-:Y:S01]  /*0530*/  VIADD R8, R8, 0xffffffff ;  /* 0xffffffff08087836 */ /* 0x000fe20000000000 */
[----:B------:R-:W0:Y:S02]  /*0540*/  FENCE.VIEW.ASYNC.S ;  /* 0x00000000000073c6 */ /* 0x000e240000000000 */
[----:B0-----:R0:W3:Y:S01]  /*0550*/  @!UP0 SYNCS.EXCH.64 URZ, [UR6+0x60], UR4 ;  /* 0x00006004063f85b2 */ /* 0x0010e20008000100 */
[----:B------:R-:W-:Y:S01]  /*0560*/  @!P3 IMAD.MOV.U32 R16, RZ, RZ, R6 ;  /* 0x000000ffff10b224 */ /* 0x000fe200078e0006 */
[----:B------:R-:W-:Y:S01]  /*0570*/  SEL R19, RZ, 0x1, !P0 ;  /* 0x00000001ff137807 */ /* 0x000fe20004000000 */
[----:B------:R-:W-:Y:S01]  /*0580*/  @!P3 IMAD.MOV.U32 R17, RZ, RZ, R7 ;  /* 0x000000ffff11b224 */ /* 0x000fe200078e0007 */
[----:B------:R-:W-:-:S04]  /*0590*/  ISETP.GE.U32.AND P1, PT, R8, 0x2, PT ;  /* 0x000000020800780c */ /* 0x000fc80003f26070 */
[----:B------:R-:W-:Y:S01]  /*05a0*/  SEL R19, R19, 0x2, P1 ;  /* 0x0000000213137807 */ /* 0x000fe20000800000 */
[----:B------:R0:W3:Y:S01]  /*05b0*/  @!UP1 SYNCS.EXCH.64 URZ, [UR6+0x68], UR4 ;  /* 0x00006804063f95b2 */ /* 0x0000e20008000100 */
[----:B------:R-:W-:Y:S01]  /*05c0*/  NOP ;  /* 0x0000000000007918 */ /* 0x000fe20000000000 */
[----:B---34-:R-:W-:Y:S06]  /*05d0*/  BAR.SYNC.DEFER_BLOCKING 0x0 ;  /* 0x0000000000007b1d */ /* 0x018fec0000010000 */
[----:B------:R-:W-:Y:S05]  /*05e0*/  @!P2 BRA `(.L_x_3) ;  /* 0x000000a40064a947 */ /* 0x000fea0003800000 */
[----:B------:R-:W-:-:S13]  /*05f0*/  ISETP.GT.U32.AND P0, PT, R8, 0x1, PT ;  /* 0x000000010800780c */ /* 0x000fda0003f04070 */
[----:B0-----:R-:W-:Y:S05]  /*0600*/  @P0 EXIT ;  /* 0x000000000000094d */ /* 0x001fea0003800000 */
[----:B------:R-:W-:Y:S01]  /*0610*/  ULDC.64 UR4, c[0x0][0x650] ;  /* 0x0001940000047ab9 */ /* 0x000fe20000000a00 */
[----:B------:R-:W-:Y:S01]  /*0620*/  PRMT R0, RZ, 0x7610, R0 ;  /* 0x00007610ff007816 */ /* 0x000fe20000000000 */
[----:B------:R-:W-:Y:S01]  /*0630*/  IMAD.MOV.U32 R153, RZ, RZ, -0x1 ;  /* 0xffffffffff997424 */ /* 0x000fe200078e00ff */
[----:B------:R-:W-:Y:S01]  /*0640*/  ISETP.GE.U32.AND P0, PT, R16, UR4, PT ;  /* 0x0000000410007c0c */ /* 0x000fe2000bf06070 */
[----:B------:R-:W-:Y:S02]  /*0650*/  IMAD.MOV.U32 R152, RZ, RZ, -0x1 ;  /* 0xffffffffff987424 */ /* 0x000fe400078e00ff */
[----:B------:R-:W-:Y:S01]  /*0660*/  IMAD.MOV.U32 R23, RZ, RZ, -0x1 ;  /* 0xffffffffff177424 */ /* 0x000fe200078e00ff */
[----:B------:R-:W-:-:S13]  /*0670*/  ISETP.GE.U32.AND.EX P0, PT, R17, UR5, PT, P0 ;  /* 0x0000000511007c0c */ /* 0x000fda000bf06100 */
[----:B------:R-:W-:Y:S05]  /*0680*/  @P0 BRA `(.L_x_4) ;  /* 0x0000000400540947 */ /* 0x000fea0003800000 */
[----:B------:R-:W0:Y:S01]  /*0690*/  LDC.64 R14, c[0x0][0x628] ;  /* 0x00018a00ff0e7b82 */ /* 0x000e220000000a00 */
[----:B------:R-:W-:Y:S02]  /*06a0*/  IMAD.MOV.U32 R6, RZ, RZ, R16 ;  /* 0x000000ffff067224 */ /* 0x000fe400078e0010 */
[----:B------:R-:W-:-:S05]  /*06b0*/  IMAD.MOV.U32 R7, RZ, RZ, R17 ;  /* 0x000000ffff077224 */ /* 0x000fca00078e0011 */
[----:B------:R-:W1:Y:S08]  /*06c0*/  LDC R0, c[0x0][0x630] ;  /* 0x00018c00ff007b82 */ /* 0x000e700000000800 */
[----:B------:R-:W2:Y:S01]  /*06d0*/  LDC.64 R20, c[0x0][0x620] ;  /* 0x00018800ff147b82 */ /* 0x000ea20000000a00 */
[----:B0-----:R-:W-:-:S04]  /*06e0*/  ISETP.NE.U32.AND P0, PT, R14, RZ, PT ;  /* 0x000000ff0e00720c */ /* 0x001fc80003f05070 */
[----:B------:R-:W-:-:S13]  /*06f0*/  ISETP.NE.AND.EX P0, PT, R15, RZ, PT, P0 ;  /* 0x000000ff0f00720c */ /* 0x000fda0003f05300 */
[----:B-12---:R-:W-:Y:S05]  /*0700*/  @!P0 BRA `(.L_x_5) ;  /* 0x0000000000288947 */ /* 0x006fea0003800000 */
[----:B------:R-:W0:Y:S02]  /*0710*/  LDC R11, c[0x0][0x634] ;  /* 0x00018d00ff0b7b82 */ /* 0x000e240000000800 */
[----:B0-----:R-:W-:-:S05]  /*0720*/  IADD3 R11, P0, R16, R11, RZ ;  /* 0x0000000b100b7210 */ /* 0x001fca0007f1e0ff */
[----:B------:R-:W-:-:S04]  /*0730*/  IMAD.X R13, RZ, RZ, R17, P0 ;  /* 0x000000ffff0d7224 */ /* 0x000fc800000e0611 */
[----:B------:R-:W-:-:S04]  /*0740*/  IMAD.WIDE.U32 R6, R13, R14, RZ ;  /* 0x0000000e0d067225 */ /* 0x000fc800078e00ff */
[----:B------:R-:W-:-:S04]  /*0750*/  IMAD.WIDE.U32 R8, P0, R11, R15, R6 ;  /* 0x0000000f0b087225 */ /* 0x000fc80007800006 */
[----:B------:R-:W-:-:S04]  /*0760*/  IMAD.WIDE.U32 R6, R11, R14, RZ ;  /* 0x0000000e0b067225 */ /* 0x000fc800078e00ff */
[----:B------:R-:W-:Y:S01]  /*0770*/  IMAD.X R11, RZ, RZ, RZ, P0 ;  /* 0x000000ffff0b7224 */ /* 0x000fe200000e06ff */
[----:B------:R-:W-:Y:S01]  /*0780*/  IADD3 RZ, P0, R7, R8, RZ ;  /* 0x0000000807ff7210 */ /* 0x000fe20007f1e0ff */
[----:B------:R-:W-:-:S04]  /*0790*/  IMAD.MOV.U32 R10, RZ, RZ, R9 ;  /* 0x000000ffff0a7224 */ /* 0x000fc800078e0009 */
[----:B------:R-:W-:-:S08]  /*07a0*/  IMAD.WIDE.U32.X R6, R13, R15, R10, P0 ;  /* 0x0000000f0d067225 */ /* 0x000fd000000e040a */
.L_x_5:
[-CC-:B------:R-:W-:Y:S01]  /*07b0*/  SHF.R.U64 R23, R6, R0.reuse, R7.reuse ;  /* 0x0000000006177219 */ /* 0x180fe20000001207 */
[----:B------:R-:W0:Y:S01]  /*07c0*/  LDC R10, c[0x0][0x618] ;  /* 0x00018600ff0a7b82 */ /* 0x000e220000000800 */
[----:B------:R-:W-:Y:S01]  /*07d0*/  SHF.R.U32.HI R5, RZ, R0, R7 ;  /* 0x00000000ff057219 */ /* 0x000fe20000011607 */
[----:B------:R-:W-:Y:S01]  /*07e0*/  ULDC UR4, c[0x0][0x150] ;  /* 0x0000540000047ab9 */ /* 0x000fe20000000800 */
[----:B------:R-:W-:Y:S02]  /*07f0*/  IADD3 R9, P0, RZ, -R23, RZ ;  /* 0x80000017ff097210 */ /* 0x000fe40007f1e0ff */
[----:B------:R-:W-:-:S03]  /*0800*/  I2FP.F32.U32 R0, R4 ;  /* 0x0000000400007245 */ /* 0x000fc60000201000 */
[----:B------:R-:W1:Y:S01]  /*0810*/  LDC.64 R28, c[0x0][0x640] ;  /* 0x00019000ff1c7b82 */ /* 0x000e620000000a00 */
[----:B------:R-:W-:Y:S02]  /*0820*/  IMAD.X R11, RZ, RZ, ~R5, P0 ;  /* 0x000000ffff0b7224 */ /* 0x000fe400000e0e05 */
[----:B------:R-:W-:Y:S01]  /*0830*/  FMUL R0, R0, UR4 ;  /* 0x0000000400007c20 */ /* 0x000fe20008400000 */
[----:B------:R-:W-:Y:S01]  /*0840*/  IMAD.WIDE.U32 R6, R9, R20, R16 ;  /* 0x0000001409067225 */ /* 0x000fe200078e0010 */
[----:B------:R-:W-:-:S03]  /*0850*/  ULDC UR4, c[0x0][0x154] ;  /* 0x0000550000047ab9 */ /* 0x000fc60000000800 */
[----:B------:R-:W-:Y:S01]  /*0860*/  IMAD R8, R11, R20, RZ ;  /* 0x000000140b087224 */ /* 0x000fe200078e02ff */
[----:B------:R-:W2:Y:S01]  /*0870*/  LDC R5, c[0x0][0x144] ;  /* 0x00005100ff057b82 */ /* 0x000ea20000000800 */
[----:B------:R-:W3:Y:S02]  /*0880*/  F2I.U32.TRUNC.NTZ R0, R0 ;  /* 0x0000000000007305 */ /* 0x000ee4000020f000 */
[----:B------:R-:W-:-:S04]  /*0890*/  IMAD R9, R9, R21, R8 ;  /* 0x0000001509097224 */ /* 0x000fc800078e0208 */
[----:B------:R-:W-:Y:S01]  /*08a0*/  IMAD.IADD R7, R7, 0x1, R9 ;  /* 0x0000000107077824 */ /* 0x000fe200078e0209 */
[----:B------:R-:W4:Y:S01]  /*08b0*/  LDC R12, c[0x0][0x608] ;  /* 0x00018200ff0c7b82 */ /* 0x000f220000000800 */
[----:B------:R-:W-:-:S03]  /*08c0*/  IMAD.MOV.U32 R9, RZ, RZ, -0x1 ;  /* 0xffffffffff097424 */ /* 0x000fc600078e00ff */
[-CC-:B0-----:R-:W-:Y:S02]  /*08d0*/  SHF.R.U64 R20, R6, R10.reuse, R7.reuse ;  /* 0x0000000a06147219 */ /* 0x181fe40000001207 */
[----:B------:R-:W-:Y:S02]  /*08e0*/  I2FP.F32.U32 R6, R3 ;  /* 0x0000000300067245 */ /* 0x000fe40000201000 */
[----:B------:R-:W0:Y:S01]  /*08f0*/  LDC R26, c[0x0][0x658] ;  /* 0x00019600ff1a7b82 */ /* 0x000e220000000800 */
[----:B-1----:R-:W-:Y:S01]  /*0900*/  ISETP.NE.U32.AND P0, PT, R28, RZ, PT ;  /* 0x000000ff1c00720c */ /* 0x002fe20003f05070 */
[----:B---3--:R-:W-:Y:S01]  /*0910*/  IMAD.MOV R8, RZ, RZ, -R0 ;  /* 0x000000ffff087224 */ /* 0x008fe200078e0a00 */
[----:B------:R-:W-:Y:S01]  /*0920*/  SHF.R.U32.HI R7, RZ, R10, R7 ;  /* 0x0000000aff077219 */ /* 0x000fe20000011607 */
[----:B------:R-:W-:Y:S01]  /*0930*/  FMUL R6, R6, UR4 ;  /* 0x0000000406067c20 */ /* 0x000fe20008400000 */
[----:B------:R-:W-:-:S03]  /*0940*/  ISETP.NE.AND.EX P0, PT, R29, RZ, PT, P0 ;  /* 0x000000ff1d00720c */ /* 0x000fc60003f05300 */
[----:B------:R-:W1:Y:S01]  /*0950*/  LDC R14, c[0x0][0x148] ;  /* 0x00005200ff0e7b82 */ /* 0x000e620000000800 */
[----:B--2---:R-:W-:-:S07]  /*0960*/  IMAD R0, R5, R8, R4 ;  /* 0x0000000805007224 */ /* 0x004fce00078e0204 */
[----:B------:R-:W2:Y:S01]  /*0970*/  LDC R24, c[0x0][0x600] ;  /* 0x00018000ff187b82 */ /* 0x000ea20000000800 */
[-CC-:B----4-:R-:W-:Y:S02]  /*0980*/  SHF.R.U64 R30, R20, R12.reuse, R7.reuse ;  /* 0x0000000c141e7219 */ /* 0x190fe40000001207 */
[----:B------:R-:W-:Y:S01]  /*0990*/  SHF.R.U32.HI R5, RZ, R12, R7 ;  /* 0x0000000cff057219 */ /* 0x000fe20000011607 */
[----:B------:R-:W-:Y:S01]  /*09a0*/  IMAD.MOV.U32 R7, RZ, RZ, 0x1 ;  /* 0x00000001ff077424 */ /* 0x000fe200078e00ff */
[----:B------:R3:W4:Y:S03]  /*09b0*/  F2I.U32.TRUNC.NTZ R12, R6 ;  /* 0x00000006000c7305 */ /* 0x000726000020f000 */
[----:B------:R-:W1:Y:S01]  /*09c0*/  LDC R15, c[0x0][0x648] ;  /* 0x00019200ff0f7b82 */ /* 0x000e620000000800 */
[-C--:B0-----:R-:W-:Y:S02]  /*09d0*/  SHF.L.U32 R4, R9, R26.reuse, RZ ;  /* 0x0000001a09047219 */ /* 0x081fe400000006ff */
[----:B------:R-:W-:-:S02]  /*09e0*/  SHF.R.U64 R32, R30, R26, R5 ;  /* 0x0000001a1e207219 */ /* 0x000fc40000001205 */
[----:B------:R-:W-:Y:S02]  /*09f0*/  LOP3.LUT R11, RZ, R4, RZ, 0x33, !PT ;  /* 0x00000004ff0b7212 */ /* 0x000fe400078e33ff */
[-C--:B------:R-:W-:Y:S01]  /*0a00*/  SHF.R.U32.HI R5, RZ, R26.reuse, R5 ;  /* 0x0000001aff057219 */ /* 0x080fe20000011605 */
[----:B------:R-:W0:Y:S01]  /*0a10*/  LDC R21, c[0x0][0x638] ;  /* 0x00018e00ff157b82 */ /* 0x000e220000000800 */
[----:B------:R-:W-:Y:S01]  /*0a20*/  SHF.L.U32 R10, R7, R26, RZ ;  /* 0x0000001a070a7219 */ /* 0x000fe200000006ff */
[----:B------:R-:W-:-:S06]  /*0a30*/  IMAD.MOV.U32 R4, RZ, RZ, R32 ;  /* 0x000000ffff047224 */ /* 0x000fcc00078e0020 */
[----:B------:R-:W0:Y:S01]  /*0a40*/  LDC R153, c[0x0][0x610] ;  /* 0x00018400ff997b82 */ /* 0x000e220000000800 */
[----:B---34-:R-:W-:Y:S05]  /*0a50*/  @!P0 BRA `(.L_x_6) ;  /* 0x0000000000288947 */ /* 0x018fea0003800000 */
[----:B------:R-:W3:Y:S02]  /*0a60*/  LDC R9, c[0x0][0x64c] ;  /* 0x00019300ff097b82 */ /* 0x000ee40000000800 */
[----:B---3--:R-:W-:-:S05]  /*0a70*/  IADD3 R9, P0, R32, R9, RZ ;  /* 0x0000000920097210 */ /* 0x008fca0007f1e0ff */
        /* <DEDUP_REMOVED lines=8> */
.L_x_6:
[----:B-1----:R-:W-:Y:S01]  /*0b00*/  SHF.R.U64 R4, R4, R15, R5 ;  /* 0x0000000f04047219 */ /* 0x002fe20000001205 */
[----:B--2---:R-:W-:Y:S01]  /*0b10*/  VIADD R5, R24, 0xffffffff ;  /* 0xffffffff18057836 */ /* 0x004fe20000000000 */
[----:B------:R-:W-:Y:S01]  /*0b20*/  LOP3.LUT R11, R30, R11, RZ, 0xc0, !PT ;  /* 0x0000000b1e0b7212 */ /* 0x000fe200078ec0ff */
[----:B------:R-:W-:Y:S02]  /*0b30*/  IMAD.MOV R12, RZ, RZ, -R12 ;  /* 0x000000ffff0c7224 */ /* 0x000fe400078e0a0c */
[----:B------:R-:W-:Y:S02]  /*0b40*/  IMAD.MOV R6, RZ, RZ, -R4 ;  /* 0x000000ffff067224 */ /* 0x000fe400078e0a04 */
[----:B------:R-:W-:Y:S01]  /*0b50*/  IMAD R11, R10, R4, R11 ;  /* 0x000000040a0b7224 */ /* 0x000fe200078e020b */
[----:B------:R-:W-:Y:S01]  /*0b60*/  LOP3.LUT R4, R20, R5, RZ, 0xc0, !PT ;  /* 0x0000000514047212 */ /* 0x000fe200078ec0ff */
[----:B------:R-:W-:Y:S02]  /*0b70*/  @P3 IMAD R0, R14, R12, R3 ;  /* 0x0000000c0e003224 */ /* 0x000fe400078e0203 */
[----:B0-----:R-:W-:-:S02]  /*0b80*/  IMAD R3, R6, R21, R32 ;  /* 0x0000001506037224 */ /* 0x001fc400078e0220 */
[----:B------:R-:W-:Y:S02]  /*0b90*/  IMAD R153, R11, R153, R0 ;  /* 0x000000990b997224 */ /* 0x000fe400078e0200 */
[----:B------:R-:W-:Y:S02]  /*0ba0*/  IMAD R4, R3, R24, R4 ;  /* 0x0000001803047224 */ /* 0x000fe400078e0204 */
[----:B------:R-:W-:-:S03]  /*0bb0*/  IMAD.MOV.U32 R0, RZ, RZ, 0x1 ;  /* 0x00000001ff007424 */ /* 0x000fc600078e00ff */
[----:B------:R-:W-:Y:S02]  /*0bc0*/  SEL R152, R4, R153, !P3 ;  /* 0x0000009904987207 */ /* 0x000fe40005800000 */
[----:B------:R-:W-:-:S07]  /*0bd0*/  SEL R153, R153, R4, !P3 ;  /* 0x0000000499997207 */ /* 0x000fce0005800000 */
.L_x_4:
[----:B------:R-:W-:-:S08]  /*0be0*/  NOP ;  /* 0x0000000000007918 */ /* 0x000fd00000000000 */
[----:B------:R-:W0:Y:S02]  /*0bf0*/  USETMAXREG.TRY_ALLOC.CTAPOOL UP0, 0xe8 ;  /* 0x000000e8000079c8 */ /* 0x000e240008000600 */
[----:B0-----:R-:W-:-:S13]  /*0c00*/  PLOP3.LUT P0, PT, PT, PT, UP0, 0x80, 0x0 ;  /* 0x000000000000781c */ /* 0x001fda0003f0f008 */
[----:B------:R-:W-:Y:S05]  /*0c10*/  @!P0 BRA `(.L_x_4) ;  /* 0xfffffffc00f08947 */ /* 0x000fea000383ffff */
[----:B------:R-:W-:Y:S01]  /*0c20*/  ULDC.64 UR4, c[0x0][0x598] ;  /* 0x0001660000047ab9 */ /* 0x000fe20000000a00 */
[----:B------:R-:W-:Y:S01]  /*0c30*/  ULDC.64 UR36, c[0x0][0x208] ;  /* 0x0000820000247ab9 */ /* 0x000fe20000000a00 */
[----:B------:R-:W-:-:S04]  /*0c40*/  ISETP.NE.U32.AND P0, PT, RZ, UR4, PT ;  /* 0x00000004ff007c0c */ /* 0x000fc8000bf05070 */
[----:B------:R-:W-:-:S13]  /*0c50*/  ISETP.NE.AND.EX P0, PT, RZ, UR5, PT, P0 ;  /* 0x00000005ff007c0c */ /* 0x000fda000bf05300 */
[----:B------:R-:W-:Y:S05]  /*0c60*/  @!P0 BRA `(.L_x_7) ;  /* 0x00000000001c8947 */ /* 0x000fea0003800000 */
[----:B------:R-:W0:Y:S02]  /*0c70*/  LDC.64 R4, c[0x0][0x598] ;  /* 0x00016600ff047b82 */ /* 0x000e240000000a00 */
[----:B0-----:R-:W2:Y:S02]  /*0c80*/  LDG.E.64 R4, desc[UR36][R4.64] ;  /* 0x0000002404047981 */ /* 0x001ea4000c1e1b00 */
[----:B--2---:R-:W-:-:S04]  /*0c90*/  ISETP.NE.U32.AND P0, PT, R4, RZ, PT ;  /* 0x000000ff0400720c */ /* 0x004fc80003f05070 */
[----:B------:R-:W-:-:S13]  /*0ca0*/  ISETP.NE.AND.EX P0, PT, R5, RZ, PT, P0 ;  /* 0x000000ff0500720c */ /* 0x000fda0003f05300 */
[----:B------:R-:W-:Y:S05]  /*0cb0*/  @!P0 BRA `(.L_x_7) ;  /* 0x0000000000088947 */ /* 0x000fea0003800000 */
[----:B------:R0:W5:Y:S01]  /*0cc0*/  LD.E R154, desc[UR36][R4.64] ;  /* 0x00000024049a7980 */ /* 0x000162000c101900 */
[----:B------:R-:W-:Y:S05]  /*0cd0*/  BRA `(.L_x_8) ;  /* 0x0000000000247947 */ /* 0x000fea0003800000 */
.L_x_7:
[----:B------:R-:W-:Y:S02]  /*0ce0*/  ULDC.64 UR4, c[0x0][0x588] ;  /* 0x0001620000047ab9 */ /* 0x000fe40000000a00 */
[----:B------:R-:W-:-:S04]  /*0cf0*/  ISETP.NE.U32.AND P0, PT, RZ, UR4, PT ;  /* 0x00000004ff007c0c */ /* 0x000fc8000bf05070 */
[----:B------:R-:W-:-:S13]  /*0d00*/  ISETP.NE.AND.EX P0, PT, RZ, UR5, PT, P0 ;  /* 0x00000005ff007c0c */ /* 0x000fda000bf05300 */
[----:B------:R-:W-:Y:S05]  /*0d10*/  @!P0 BRA `(.L_x_9) ;  /* 0x00000000000c8947 */ /* 0x000fea0003800000 */
[----:B------:R-:W0:Y:S02]  /*0d20*/  LDC.64 R154, c[0x0][0x588] ;  /* 0x00016200ff9a7b82 */ /* 0x000e240000000a00 */
[----:B0-----:R1:W5:Y:S01]  /*0d30*/  LDG.E R154, desc[UR36][R154.64] ;  /* 0x000000249a9a7981 */ /* 0x001362000c1e1900 */
[----:B------:R-:W-:Y:S05]  /*0d40*/  BRA `(.L_x_8) ;  /* 0x0000000000087947 */ /* 0x000fea0003800000 */
.L_x_9:
[----:B------:R-:W-:Y:S02]  /*0d50*/  ULDC UR4, c[0x0][0x580] ;  /* 0x0001600000047ab9 */ /* 0x000fe40000000800 */
[----:B------:R-:W-:-:S07]  /*0d60*/  IMAD.U32 R154, RZ, RZ, UR4 ;  /* 0x00000004ff9a7e24 */ /* 0x000fce000f8e00ff */
.L_x_8:
[----:B------:R-:W-:Y:S02]  /*0d70*/  ULDC.64 UR4, c[0x0][0x5a0] ;  /* 0x0001680000047ab9 */ /* 0x000fe40000000a00 */
[----:B------:R-:W-:-:S04]  /*0d80*/  ISETP.NE.U32.AND P0, PT, RZ, UR4, PT ;  /* 0x00000004ff007c0c */ /* 0x000fc8000bf05070 */
[----:B------:R-:W-:-:S13]  /*0d90*/  ISETP.NE.AND.EX P0, PT, RZ, UR5, PT, P0 ;  /* 0x00000005ff007c0c */ /* 0x000fda000bf05300 */
[----:B------:R-:W-:Y:S05]  /*0da0*/  @!P0 BRA `(.L_x_10) ;  /* 0x00000000001c8947 */ /* 0x000fea0003800000 */
[----:B0-----:R-:W0:Y:S02]  /*0db0*/  LDC.64 R4, c[0x0][0x5a0] ;  /* 0x00016800ff047b82 */ /* 0x001e240000000a00 */
[----:B0-----:R-:W2:Y:S02]  /*0dc0*/  LDG.E.64 R4, desc[UR36][R4.64] ;  /* 0x0000002404047981 */ /* 0x001ea4000c1e1b00 */
[----:B--2---:R-:W-:-:S04]  /*0dd0*/  ISETP.NE.U32.AND P0, PT, R4, RZ, PT ;  /* 0x000000ff0400720c */ /* 0x004fc80003f05070 */
[----:B------:R-:W-:-:S13]  /*0de0*/  ISETP.NE.AND.EX P0, PT, R5, RZ, PT, P0 ;  /* 0x000000ff0500720c */ /* 0x000fda0003f05300 */
[----:B------:R-:W-:Y:S05]  /*0df0*/  @!P0 BRA `(.L_x_10) ;  /* 0x0000000000088947 */ /* 0x000fea0003800000 */
[----:B-1----:R0:W5:Y:S01]  /*0e00*/  LD.E R155, desc[UR36][R4.64] ;  /* 0x00000024049b7980 */ /* 0x002162000c101900 */
[----:B------:R-:W-:Y:S05]  /*0e10*/  BRA `(.L_x_11) ;  /* 0x0000000000247947 */ /* 0x000fea0003800000 */
.L_x_10:
[----:B------:R-:W-:Y:S02]  /*0e20*/  ULDC.64 UR4, c[0x0][0x590] ;  /* 0x0001640000047ab9 */ /* 0x000fe40000000a00 */
[----:B------:R-:W-:-:S04]  /*0e30*/  ISETP.NE.U32.AND P0, PT, RZ, UR4, PT ;  /* 0x00000004ff007c0c */ /* 0x000fc8000bf05070 */
[----:B------:R-:W-:-:S13]  /*0e40*/  ISETP.NE.AND.EX P0, PT, RZ, UR5, PT, P0 ;  /* 0x00000005ff007c0c */ /* 0x000fda000bf05300 */
[----:B------:R-:W-:Y:S05]  /*0e50*/  @!P0 BRA `(.L_x_12) ;  /* 0x00000000000c8947 */ /* 0x000fea0003800000 */
[----:B0-----:R-:W1:Y:S02]  /*0e60*/  LDC.64 R4, c[0x0][0x590] ;  /* 0x00016400ff047b82 */ /* 0x001e640000000a00 */
[----:B-1----:R1:W5:Y:S01]  /*0e70*/  LDG.E R155, desc[UR36][R4.64] ;  /* 0x00000024049b7981 */ /* 0x002362000c1e1900 */
[----:B------:R-:W-:Y:S05]  /*0e80*/  BRA `(.L_x_11) ;  /* 0x0000000000087947 */ /* 0x000fea0003800000 */
.L_x_12:
[----:B------:R-:W-:Y:S02]  /*0e90*/  ULDC UR4, c[0x0][0x584] ;  /* 0x0001610000047ab9 */ /* 0x000fe40000000800 */
[----:B-1----:R-:W-:-:S07]  /*0ea0*/  IMAD.U32 R155, RZ, RZ, UR4 ;  /* 0x00000004ff9b7e24 */ /* 0x002fce000f8e00ff */
.L_x_11:
[----:B------:R-:W-:-:S13]  /*0eb0*/  LOP3.LUT P0, RZ, R0, 0xff, RZ, 0xc0, !PT ;  /* 0x000000ff00ff7812 */ /* 0x000fda000780c0ff */
[----:B------:R-:W-:Y:S05]  /*0ec0*/  @!P0 EXIT ;  /* 0x000000000000894d */ /* 0x000fea0003800000 */
[----:B------:R-:W-:Y:S01]  /*0ed0*/  ULDC UR4, c[0x0][0x28c] ;  /* 0x0000a30000047ab9 */ /* 0x000fe20000000800 */
[----:B------:R-:W-:Y:S01]  /*0ee0*/  LOP3.LUT R160, R19, 0x1, RZ, 0xfc, !PT ;  /* 0x0000000113a07812 */ /* 0x000fe200078efcff */
[----:B------:R-:W-:Y:S01]  /*0ef0*/  UIADD3 UR4, UR4, 0x7f, URZ ;  /* 0x0000007f04047890 */ /* 0x000fe2000fffe03f */
[----:B------:R-:W-:Y:S01]  /*0f00*/  UMOV UR38, URZ ;  /* 0x0000003f00267c82 */ /* 0x000fe20008000000 */
[----:B------:R-:W-:Y:S02]  /*0f10*/  UMOV UR39, URZ ;  /* 0x0000003f00277c82 */ /* 0x000fe40008000000 */
[----:B------:R-:W-:-:S04]  /*0f20*/  USHF.R.S32.HI UR5, URZ, 0x1f, UR4 ;  /* 0x0000001f3f057899 */ /* 0x000fc80008011404 */
[----:B------:R-:W-:-:S04]  /*0f30*/  ULEA.HI UR5, UR5, UR4, URZ, 0x7 ;  /* 0x0000000405057291 */ /* 0x000fc8000f8f383f */
[----:B------:R-:W-:-:S12]  /*0f40*/  USHF.R.S32.HI UR40, URZ, 0x7, UR5 ;  /* 0x000000073f287899 */ /* 0x000fd80008011405 */
.L_x_286:
[----:B------:R-:W-:Y:S01]  /*0f50*/  LOP3.LUT R0, R18, 0x80, RZ, 0xc0, !PT ;  /* 0x0000008012007812 */ /* 0x000fe200078ec0ff */
[----:B--2---:R-:W2:Y:S01]  /*0f60*/  S2UR UR7, SR_CgaCtaId ;  /* 0x00000000000779c3 */ /* 0x004ea20000008800 */
[----:B------:R-:W-:Y:S02]  /*0f70*/  UMOV UR6, 0x400 ;  /* 0x0000040000067882 */ /* 0x000fe40000000000 */
[----:B------:R-:W-:-:S06]  /*0f80*/  SHF.R.U32.HI R0, RZ, 0x7, R0 ;  /* 0x00000007ff007819 */ /* 0x000fcc0000011600 */
[----:B---3--:R-:W3:Y:S01]  /*0f90*/  SHFL.IDX PT, R0, R0, RZ, 0x1f ;  /* 0x00001fff00007589 */ /* 0x008ee200000e0000 */
[----:B--2---:R-:W-:Y:S01]  /*0fa0*/  ULEA UR42, UR7, UR6, 0x18 ;  /* 0x00000006072a7291 */ /* 0x004fe2000f8ec03f */
[----:B---3--:R-:W-:-:S13]  /*0fb0*/  R2UR UR4, R0 ;  /* 0x00000000000472ca */ /* 0x008fda00000e0000 */
[----:B------:R-:W-:-:S04]  /*0fc0*/  ULEA.HI UR5, UR4, UR4, URZ, 0x1 ;  /* 0x0000000404057291 */ /* 0x000fc8000f8f083f */
[----:B------:R-:W-:-:S04]  /*0fd0*/  ULOP3.LUT UR5, UR5, 0x7fffe, URZ, 0xc0, !UPT ;  /* 0x0007fffe05057892 */ /* 0x000fc8000f8ec03f */
[----:B------:R-:W-:-:S03]  /*0fe0*/  UIADD3 UR5, UR4, -UR5, URZ ;  /* 0x8000000504057290 */ /* 0x000fc6000fffe03f */
[----:B------:R-:W-:Y:S01]  /*0ff0*/  ULDC UR4, c[0x0][0x28c] ;  /* 0x0000a30000047ab9 */ /* 0x000fe20000000800 */
[----:B------:R-:W-:Y:S01]  /*1000*/  ULEA UR5, UR5, UR42, 0xd ;  /* 0x0000002a05057291 */ /* 0x000fe2000f8e683f */
[----:B------:R-:W-:-:S03]  /*1010*/  ISETP.LT.AND P0, PT, RZ, UR4, PT ;  /* 0x00000004ff007c0c */ /* 0x000fc6000bf01270 */
[----:B------:R-:W-:-:S04]  /*1020*/  UIADD3 UR5, UR5, 0x100, URZ ;  /* 0x0000010005057890 */ /* 0x000fc8000fffe03f */
[----:B------:R-:W-:-:S04]  /*1030*/  USHF.R.U32.HI UR5, URZ, 0x4, UR5 ;  /* 0x000000043f057899 */ /* 0x000fc80008011605 */
[----:B------:R-:W-:Y:S02]  /*1040*/  ULOP3.LUT UR41, UR5, 0x3fff, URZ, 0xc0, !UPT ;  /* 0x00003fff05297892 */ /* 0x000fe4000f8ec03f */
[----:B-1--4-:R-:W-:Y:S10]  /*1050*/  @P0 BRA `(.L_x_13) ;  /* 0x0000000000400947 */ /* 0x012ff40003800000 */
[----:B------:R-:W-:Y:S01]  /*1060*/  MOV R0, 0x0 ;  /* 0x0000000000007802 */ /* 0x000fe20000000f00 */
[----:B------:R-:W-:Y:S01]  /*1070*/  ULDC.64 UR4, c[0x4][0x68] ;  /* 0x01001a0000047ab9 */ /* 0x000fe20000000a00 */
[----:B------:R-:W-:Y:S01]  /*1080*/  ULDC.64 UR6, c[0x4][0x8] ;  /* 0x0100020000067ab9 */ /* 0x000fe20000000a00 */
[----:B01----:R-:W-:Y:S01]  /*1090*/  IMAD.U32 R4, RZ, RZ, UR4 ;  /* 0x00000004ff047e24 */ /* 0x003fe2000f8e00ff */
[----:B------:R0:W1:Y:S01]  /*10a0*/  LDC.64 R14, c[0x4][R0] ;  /* 0x01000000000e7b82 */ /* 0x0000620000000a00 */
[----:B------:R-:W-:Y:S01]  /*10b0*/  IMAD.U32 R5, RZ, RZ, UR5 ;  /* 0x00000005ff057e24 */ /* 0x000fe2000f8e00ff */
[----:B------:R-:W-:Y:S01]  /*10c0*/  ULDC.64 UR4, c[0x4][0x70] ;  /* 0x01001c0000047ab9 */ /* 0x000fe20000000a00 */
[----:B------:R-:W-:Y:S02]  /*10d0*/  IMAD.U32 R10, RZ, RZ, UR6 ;  /* 0x00000006ff0a7e24 */ /* 0x000fe4000f8e00ff */
[----:B------:R-:W-:Y:S02]  /*10e0*/  IMAD.U32 R6, RZ, RZ, UR4 ;  /* 0x00000004ff067e24 */ /* 0x000fe4000f8e00ff */
[----:B------:R-:W-:-:S02]  /*10f0*/  IMAD.U32 R7, RZ, RZ, UR5 ;  /* 0x00000005ff077e24 */ /* 0x000fc4000f8e00ff */
[----:B------:R-:W-:Y:S02]  /*1100*/  IMAD.U32 R11, RZ, RZ, UR7 ;  /* 0x00000007ff0b7e24 */ /* 0x000fe4000f8e00ff */
[----:B------:R-:W-:Y:S02]  /*1110*/  IMAD.MOV.U32 R8, RZ, RZ, 0x1e1 ;  /* 0x000001e1ff087424 */ /* 0x000fe400078e00ff */
[----:B------:R-:W-:Y:S02]  /*1120*/  IMAD.MOV.U32 R12, RZ, RZ, 0x1 ;  /* 0x00000001ff0c7424 */ /* 0x000fe400078e00ff */
[----:B0-----:R-:W-:-:S07]  /*1130*/  IMAD.MOV.U32 R13, RZ, RZ, RZ ;  /* 0x000000ffff0d7224 */ /* 0x001fce00078e00ff */
[----:B------:R-:W-:-:S07]  /*1140*/  LEPC R20, `(.L_x_13) ;  /* 0x000000001014794e */ /* 0x000fce0000000000 */
[----:B-1---5:R-:W-:Y:S05]  /*1150*/  CALL.ABS.NOINC R14 ;  /* 0x000000000e007343 */ /* 0x022fea0003c00000 */
.L_x_13:
[----:B------:R-:W-:-:S13]  /*1160*/  ISETP.NE.AND P0, PT, R160, 0x3, PT ;  /* 0x00000003a000780c */ /* 0x000fda0003f05270 */
[----:B------:R-:W-:Y:S05]  /*1170*/  @!P0 BRA `(.L_x_14) ;  /* 0x0000000000048947 */ /* 0x000fea0003800000 */
[----:B------:R-:W-:Y:S01]  /*1180*/  BPT.TRAP 0x1 ;  /* 0x000000040000795c */ /* 0x000fe20000300000 */
.L_x_14:
[----:B------:R-:W-:Y:S02]  /*1190*/  IMAD.U32 R3, RZ, RZ, UR39 ;  /* 0x00000027ff037e24 */ /* 0x000fe4000f8e00ff */
[----:B------:R-:W-:-:S03]  /*11a0*/  IMAD.U32 R0, RZ, RZ, UR38 ;  /* 0x00000026ff007e24 */ /* 0x000fc6000f8e00ff */
[----:B------:R-:W-:Y:S02]  /*11b0*/  LEA R3, R3, UR42, 0x3 ;  /* 0x0000002a03037c11 */ /* 0x000fe4000f8e18ff */
[----:B------:R-:W-:-:S04]  /*11c0*/  SHF.L.U32 R0, R0, 0x1f, RZ ;  /* 0x0000001f00007819 */ /* 0x000fc800000006ff */
[----:B------:R2:W3:Y:S01]  /*11d0*/  SYNCS.PHASECHK.TRANS64.TRYWAIT P1, [R3+URZ], R0 ;  /* 0x00000000030075a7 */ /* 0x0004e2000802017f */
[----:B------:R-:W-:Y:S05]  /*11e0*/  @!P0 BRA `(.L_x_15) ;  /* 0x0000000000048947 */ /* 0x000fea0003800000 */
[----:B------:R-:W-:Y:S01]  /*11f0*/  BPT.TRAP 0x1 ;  /* 0x000000040000795c */ /* 0x000fe20000300000 */
.L_x_15:
[----:B---3--:R-:W-:Y:S05]  /*1200*/  @P1 BRA `(.L_x_16) ;  /* 0x0000000000081947 */ /* 0x008fea0003800000 */
[----:B------:R-:W3:Y:S02]  /*1210*/  SYNCS.PHASECHK.TRANS64.TRYWAIT P1, [R3+URZ], R0 ;  /* 0x00000000030075a7 */ /* 0x000ee4000802017f */
[----:B---3--:R-:W-:Y:S05]  /*1220*/  @!P1 BRA `(.L_x_17) ;  /* 0x000000b000909947 */ /* 0x008fea0003800000 */
.L_x_16:
[----:B------:R-:W-:-:S04]  /*1230*/  UISETP.LT.AND UP0, UPT, UR40, 0x1, UPT ;  /* 0x000000012800788c */ /* 0x000fc8000bf01270 */
[----:B------:R-:W-:-:S04]  /*1240*/  USEL UR4, UR40, 0x1, UP0 ;  /* 0x0000000128047887 */ /* 0x000fc80008000000 */
[----:B------:R-:W-:-:S06]  /*1250*/  UIADD3 UR4, UR40, -UR4, URZ ;  /* 0x8000000428047290 */ /* 0x000fcc000fffe03f */
[----:B--23--:R-:W-:Y:S01]  /*1260*/  IMAD.U32 R0, RZ, RZ, UR4 ;  /* 0x00000004ff007e24 */ /* 0x00cfe2000f8e00ff */
[----:B------:R-:W-:Y:S05]  /*1270*/  WARPSYNC.ALL ;  /* 0x0000000000007948 */ /* 0x000fea0003800000 */
[----:B------:R-:W-:Y:S01]  /*1280*/  ISETP.GE.AND P1, PT, R0, 0x1, PT ;  /* 0x000000010000780c */ /* 0x000fe20003f26270 */
[----:B------:R-:W-:Y:S01]  /*1290*/  UIADD3 UR4, UR42, 0x50100, URZ ;  /* 0x000501002a047890 */ /* 0x000fe2000fffe03f */
[----:B------:R-:W-:Y:S01]  /*12a0*/  WARPGROUP.ARRIVE ;  /* 0x00000000000079c5 */ /* 0x000fe20000000000 */
[----:B------:R-:W-:Y:S01]  /*12b0*/  UMOV UR9, 0x40000040 ;  /* 0x4000004000097882 */ /* 0x000fe20000000000 */
[----:B------:R-:W-:Y:S01]  /*12c0*/  UMOV UR11, 0x40000040 ;  /* 0x40000040000b7882 */ /* 0x000fe20000000000 */
[----:B------:R-:W-:Y:S01]  /*12d0*/  USHF.R.U32.HI UR4, URZ, 0x4, UR4 ;  /* 0x000000043f047899 */ /* 0x000fe20008011604 */
[----:B------:R-:W-:Y:S01]  /*12e0*/  UMOV UR13, 0x40000040 ;  /* 0x40000040000d7882 */ /* 0x000fe20000000000 */
[----:B------:R-:W-:-:S02]  /*12f0*/  UMOV UR15, 0x40000040 ;  /* 0x40000040000f7882 */ /* 0x000fc40000000000 */
[----:B------:R-:W-:Y:S02]  /*1300*/  ULOP3.LUT UR5, UR4, 0x3fff, URZ, 0xc0, !UPT ;  /* 0x00003fff04057892 */ /* 0x000fe4000f8ec03f */
[----:B------:R-:W-:Y:S02]  /*1310*/  ULOP3.LUT UR4, UR41, 0x10000, URZ, 0xfc, !UPT ;  /* 0x0001000029047892 */ /* 0x000fe4000f8efc3f */
[----:B------:R-:W-:Y:S02]  /*1320*/  ULOP3.LUT UR5, UR5, 0x10000, URZ, 0xfc, !UPT ;  /* 0x0001000005057892 */ /* 0x000fe4000f8efc3f */
[----:B------:R-:W-:Y:S02]  /*1330*/  ULEA UR8, UR39, UR4, 0xc ;  /* 0x0000000427087291 */ /* 0x000fe4000f8e603f */
[----:B------:R-:W-:Y:S02]  /*1340*/  ULEA UR6, UR39, UR5, 0xd ;  /* 0x0000000527067291 */ /* 0x000fe4000f8e683f */
[----:B------:R-:W-:-:S02]  /*1350*/  UIADD3 UR12, UR8, 0x2, URZ ;  /* 0x00000002080c7890 */ /* 0x000fc4000fffe03f */
[----:B------:R-:W-:-:S03]  /*1360*/  UIADD3 UR14, UR6, 0x2, URZ ;  /* 0x00000002060e7890 */ /* 0x000fc6000fffe03f */
[----:B------:R-:W-:Y:S02]  /*1370*/  UMOV UR10, UR6 ;  /* 0x00000006000a7c82 */ /* 0x000fe40008000000 */
[----:B------:R-:W-:Y:S01]  /*1380*/  HGMMA.64x256x8.F32.TF32 R24, gdesc[UR8], RZ, !UPT, gsb0 ;  /* 0x07e00000081879f0 */ /* 0x000fe2000c0028ff */
[----:B------:R-:W-:Y:S01]  /*1390*/  UIADD3 UR10, UR6, 0x1806, URZ ;  /* 0x00001806060a7890 */ /* 0x000fe2000fffe03f */
[----:B------:R-:W-:Y:S01]  /*13a0*/  UMOV UR9, 0x40000040 ;  /* 0x4000004000097882 */ /* 0x000fe20000000000 */
[----:B------:R-:W-:Y:S01]  /*13b0*/  UMOV UR11, 0x40000040 ;  /* 0x40000040000b7882 */ /* 0x000fe20000000000 */
[----:B------:R-:W-:Y:S02]  /*13c0*/  WARPGROUP.DEPBAR.LE gsb0, 0x0 ;  /* 0x00008000000079c5 */ /* 0x000fe40000010000 */
[----:B------:R-:W-:-:S15]  /*13d0*/  WARPGROUP.ARRIVE ;  /* 0x00000000000079c5 */ /* 0x000fde0000000000 */
[----:B------:R-:W-:-:S07]  /*13e0*/  NOP ;  /* 0x0000000000007918 */ /* 0x000fce0000000000 */
[----:B------:R-:W-:Y:S01]  /*13f0*/  HGMMA.64x256x8.F32.TF32 R24, gdesc[UR12], R24, gsb0 ;  /* 0x07e000000c1879f0 */ /* 0x000fe20008002818 */
[----:B------:R-:W-:Y:S02]  /*1400*/  UIADD3 UR12, UR8, 0x4, URZ ;  /* 0x00000004080c7890 */ /* 0x000fe4000fffe03f */
[----:B------:R-:W-:Y:S01]  /*1410*/  UIADD3 UR14, UR6, 0x4, URZ ;  /* 0x00000004060e7890 */ /* 0x000fe2000fffe03f */
[----:B------:R-:W-:Y:S01]  /*1420*/  UMOV UR13, 0x40000040 ;  /* 0x40000040000d7882 */ /* 0x000fe20000000000 */
[----:B------:R-:W-:Y:S01]  /*1430*/  UMOV UR15, 0x40000040 ;  /* 0x40000040000f7882 */ /* 0x000fe20000000000 */
[----:B------:R-:W-:Y:S02]  /*1440*/  WARPGROUP.DEPBAR.LE gsb0, 0x0 ;  /* 0x00008000000079c5 */ /* 0x000fe40000010000 */
[----:B------:R-:W-:-:S15]  /*1450*/  WARPGROUP.ARRIVE ;  /* 0x00000000000079c5 */ /* 0x000fde0000000000 */
[----:B------:R-:W-:-:S05]  /*1460*/  NOP ;  /* 0x0000000000007918 */ /* 0x000fca0000000000 */
        /* <DEDUP_REMOVED lines=93> */
[----:B------:R-:W-:Y:S01]  /*1a40*/  UIADD3 UR8, UR8, 0xc06, URZ ;  /* 0x00000c0608087890 */ /* 0x000fe2000fffe03f */
[----:B------:R-:W-:Y:S02]  /*1a50*/  WARPGROUP.DEPBAR.LE gsb0, 0x0 ;  /* 0x00008000000079c5 */ /* 0x000fe40000010000 */
[----:B------:R-:W-:-:S15]  /*1a60*/  WARPGROUP.ARRIVE ;  /* 0x00000000000079c5 */ /* 0x000fde0000000000 */
[----:B------:R-:W-:-:S04]  /*1a70*/  NOP ;  /* 0x0000000000007918 */ /* 0x000fc80000000000 */
[----:B------:R-:W-:Y:S03]  /*1a80*/  HGMMA.64x256x8.F32.TF32 R24, gdesc[UR12], R24, gsb0 ;  /* 0x07e000000c1879f0 */ /* 0x000fe60008002818 */
[----:B------:R-:W-:Y:S02]  /*1a90*/  WARPGROUP.DEPBAR.LE gsb0, 0x0 ;  /* 0x00008000000079c5 */ /* 0x000fe40000010000 */
[----:B------:R-:W-:-:S15]  /*1aa0*/  WARPGROUP.ARRIVE ;  /* 0x00000000000079c5 */ /* 0x000fde0000000000 */
[----:B------:R-:W-:-:S08]  /*1ab0*/  NOP ;  /* 0x0000000000007918 */ /* 0x000fd00000000000 */
[----:B------:R-:W-:Y:S03]  /*1ac0*/  HGMMA.64x256x8.F32.TF32 R24, gdesc[UR8], R24, gsb0 ;  /* 0x07e00000081879f0 */ /* 0x000fe60008002818 */
[----:B------:R-:W-:Y:S02]  /*1ad0*/  WARPGROUP.DEPBAR.LE gsb0, 0x0 ;  /* 0x00008000000079c5 */ /* 0x000fe40000010000 */
[----:B------:R-:W-:Y:S05]  /*1ae0*/  @!P1 BRA `(.L_x_18) ;  /* 0x0000000800a49947 */ /* 0x000fea0003800000 */
[----:B------:R-:W-:-:S04]  /*1af0*/  UIADD3 UR6, UR39, 0x1, URZ ;  /* 0x0000000127067890 */ /* 0x000fc8000fffe03f */
[----:B------:R-:W-:-:S04]  /*1b00*/  UISETP.NE.AND UP0, UPT, UR6, 0x5, UPT ;  /* 0x000000050600788c */ /* 0x000fc8000bf05270 */
[----:B------:R-:W-:Y:S02]  /*1b10*/  USEL UR7, URZ, 0x1, UP0 ;  /* 0x000000013f077887 */ /* 0x000fe40008000000 */
[----:B------:R-:W-:Y:S02]  /*1b20*/  USEL UR6, UR6, URZ, UP0 ;  /* 0x0000003f06067287 */ /* 0x000fe40008000000 */
[----:B------:R-:W-:-:S06]  /*1b30*/  ULOP3.LUT UR7, UR38, UR7, URZ, 0x3c, !UPT ;  /* 0x0000000726077292 */ /* 0x000fcc000f8e3c3f */
[----:B01----:R-:W-:Y:S01]  /*1b40*/  IMAD.U32 R5, RZ, RZ, UR7 ;  /* 0x00000007ff057e24 */ /* 0x003fe2000f8e00ff */
[----:B------:R-:W-:-:S06]  /*1b50*/  UMOV UR7, UR39 ;  /* 0x0000002700077c82 */ /* 0x000fcc0008000000 */
.L_x_25:
[----:B01----:R-:W-:Y:S05]  /*1b60*/  @!P0 BRA `(.L_x_19) ;  /* 0x0000000000048947 */ /* 0x003fea0003800000 */
[----:B------:R-:W-:Y:S01]  /*1b70*/  BPT.TRAP 0x1 ;  /* 0x000000040000795c */ /* 0x000fe20000300000 */
.L_x_19:
[----:B------:R-:W0:Y:S01]  /*1b80*/  S2UR UR9, SR_CgaCtaId ;  /* 0x00000000000979c3 */ /* 0x000e220000008800 */
[----:B------:R-:W-:Y:S01]  /*1b90*/  UMOV UR8, 0x400 ;  /* 0x0000040000087882 */ /* 0x000fe20000000000 */
[----:B------:R-:W-:Y:S01]  /*1ba0*/  SHF.L.U32 R3, R5, 0x1f, RZ ;  /* 0x0000001f05037819 */ /* 0x000fe200000006ff */
[----:B0-----:R-:W-:-:S04]  /*1bb0*/  ULEA UR8, UR9, UR8, 0x18 ;  /* 0x0000000809087291 */ /* 0x001fc8000f8ec03f */
[----:B------:R-:W-:-:S09]  /*1bc0*/  ULEA UR9, UR6, UR8, 0x3 ;  /* 0x0000000806097291 */ /* 0x000fd2000f8e183f */
[----:B------:R0:W1:Y:S01]  /*1bd0*/  SYNCS.PHASECHK.TRANS64.TRYWAIT P1, [UR9], R3 ;  /* 0x00000003ff0075a7 */ /* 0x0000620008020149 */
[----:B------:R-:W-:Y:S05]  /*1be0*/  @!P0 BRA `(.L_x_20) ;  /* 0x0000000000048947 */ /* 0x000fea0003800000 */
[----:B------:R-:W-:Y:S01]  /*1bf0*/  BPT.TRAP 0x1 ;  /* 0x000000040000795c */ /* 0x000fe20000300000 */
.L_x_20:
[----:B-1----:R-:W-:Y:S05]  /*1c00*/  @P1 BRA `(.L_x_21) ;  /* 0x0000000000081947 */ /* 0x002fea0003800000 */
[----:B------:R-:W1:Y:S02]  /*1c10*/  SYNCS.PHASECHK.TRANS64.TRYWAIT P1, [UR9], R3 ;  /* 0x00000003ff0075a7 */ /* 0x000e640008020149 */
[----:B-1----:R-:W-:Y:S05]  /*1c20*/  @!P1 BRA `(.L_x_22) ;  /* 0x000000a800249947 */ /* 0x002fea0003800000 */
.L_x_21:
[----:B------:R-:W-:Y:S01]  /*1c30*/  ULEA UR12, UR6, UR5, 0xd ;  /* 0x00000005060c7291 */ /* 0x000fe2000f8e683f */
[----:B------:R-:W-:Y:S01]  /*1c40*/  WARPGROUP.ARRIVE ;  /* 0x00000000000079c5 */ /* 0x000fe20000000000 */
[----:B------:R-:W-:Y:S01]  /*1c50*/  ULEA UR10, UR6, UR4, 0xc ;  /* 0x00000004060a7291 */ /* 0x000fe2000f8e603f */
[----:B------:R-:W-:Y:S01]  /*1c60*/  UMOV UR19, 0x40000040 ;  /* 0x4000004000137882 */ /* 0x000fe20000000000 */
[----:B------:R-:W-:Y:S01]  /*1c70*/  UMOV UR17, 0x40000040 ;  /* 0x4000004000117882 */ /* 0x000fe20000000000 */
[----:B------:R-:W-:Y:S02]  /*1c80*/  UIADD3 UR14, UR12, 0x1806, URZ ;  /* 0x000018060c0e7890 */ /* 0x000fe4000fffe03f */
[----:B------:R-:W-:Y:S02]  /*1c90*/  UMOV UR18, UR12 ;  /* 0x0000000c00127c82 */ /* 0x000fe40008000000 */
[----:B------:R-:W-:Y:S01]  /*1ca0*/  UMOV UR16, UR10 ;  /* 0x0000000a00107c82 */ /* 0x000fe20008000000 */
[----:B------:R-:W-:Y:S01]  /*1cb0*/  UMOV UR15, 0x40000040 ;  /* 0x40000040000f7882 */ /* 0x000fe20000000000 */
[----:B------:R-:W-:Y:S01]  /*1cc0*/  HGMMA.64x256x8.F32.TF32 R24, gdesc[UR16], R24, gsb0 ;  /* 0x07e00000101879f0 */ /* 0x000fe20008002818 */
[----:B------:R-:W-:-:S02]  /*1cd0*/  UIADD3 UR18, UR12, 0x2, URZ ;  /* 0x000000020c127890 */ /* 0x000fc4000fffe03f */
[----:B------:R-:W-:Y:S01]  /*1ce0*/  UIADD3 UR16, UR10, 0x2, URZ ;  /* 0x000000020a107890 */ /* 0x000fe2000fffe03f */
[----:B------:R-:W-:Y:S01]  /*1cf0*/  UMOV UR19, 0x40000040 ;  /* 0x4000004000137882 */ /* 0x000fe20000000000 */
[----:B------:R-:W-:Y:S01]  /*1d00*/  UMOV UR17, 0x40000040 ;  /* 0x4000004000117882 */ /* 0x000fe20000000000 */
[----:B------:R-:W-:Y:S01]  /*1d10*/  UMOV UR13, 0x40000040 ;  /* 0x40000040000d7882 */ /* 0x000fe20000000000 */
[----:B------:R-:W-:Y:S02]  /*1d20*/  WARPGROUP.DEPBAR.LE gsb0, 0x0 ;  /* 0x00008000000079c5 */ /* 0x000fe40000010000 */
[----:B------:R-:W-:-:S15]  /*1d30*/  WARPGROUP.ARRIVE ;  /* 0x00000000000079c5 */ /* 0x000fde0000000000 */
[----:B------:R-:W-:-:S04]  /*1d40*/  NOP ;  /* 0x0000000000007918 */ /* 0x000fc80000000000 */
        /* <DEDUP_REMOVED lines=112> */
[----:B------:R-:W-:Y:S01]  /*2450*/  BPT.TRAP 0x1 ;  /* 0x000000040000795c */ /* 0x000fe20000300000 */
.L_x_23:
[----:B------:R-:W-:Y:S01]  /*2460*/  ULEA UR8, UR7, UR8, 0x3 ;  /* 0x0000000807087291 */ /* 0x000fe2000f8e183f */
[----:B------:R-:W-:-:S03]  /*2470*/  ISETP.GT.U32.AND P1, PT, R19, 0x1, PT ;  /* 0x000000011300780c */ /* 0x000fc60003f24070 */
[----:B------:R-:W-:-:S04]  /*2480*/  UIADD3 UR8, UR8, 0x28, URZ ;  /* 0x0000002808087890 */ /* 0x000fc8000fffe03f */
[----:B------:R-:W-:-:S09]  /*2490*/  UPRMT UR8, URZ, 0x654, UR8 ;  /* 0x000006543f087896 */ /* 0x000fd20008000008 */
[----:B------:R-:W-:Y:S01]  /*24a0*/  SYNCS.ARRIVE.TRANS64.RED.A1T0 RZ, [UR8], RZ ;  /* 0x000000ffffff79a7 */ /* 0x000fe20008100408 */
[----:B------:R-:W-:Y:S05]  /*24b0*/  @P1 BRA `(.L_x_24) ;  /* 0x0000000000041947 */ /* 0x000fea0003800000 */
[----:B------:R-:W-:Y:S01]  /*24c0*/  BPT.TRAP 0x1 ;  /* 0x000000040000795c */ /* 0x000fe20000300000 */
.L_x_24:
[----:B------:R-:W-:Y:S01]  /*24d0*/  UIADD3 UR6, UR6, 0x1, URZ ;  /* 0x0000000106067890 */ /* 0x000fe2000fffe03f */
[C---:B------:R-:W-:Y:S01]  /*24e0*/  ISETP.GT.AND P1, PT, R0.reuse, 0x1, PT ;  /* 0x000000010000780c */ /* 0x040fe20003f24270 */
[----:B------:R-:W-:Y:S01]  /*24f0*/  UIADD3 UR7, UR7, 0x1, URZ ;  /* 0x0000000107077890 */ /* 0x000fe2000fffe03f */
[----:B------:R-:W-:Y:S01]  /*2500*/  VIADD R0, R0, 0xffffffff ;  /* 0xffffffff00007836 */ /* 0x000fe20000000000 */
[----:B------:R-:W-:Y:S02]  /*2510*/  UISETP.NE.AND UP0, UPT, UR6, 0x5, UPT ;  /* 0x000000050600788c */ /* 0x000fe4000bf05270 */
[----:B------:R-:W-:Y:S02]  /*2520*/  UISETP.NE.AND UP1, UPT, UR7, 0x5, UPT ;  /* 0x000000050700788c */ /* 0x000fe4000bf25270 */
[----:B------:R-:W-:Y:S02]  /*2530*/  USEL UR8, URZ, 0x1, UP0 ;  /* 0x000000013f087887 */ /* 0x000fe40008000000 */
[----:B------:R-:W-:-:S02]  /*2540*/  USEL UR6, UR6, URZ, UP0 ;  /* 0x0000003f06067287 */ /* 0x000fc40008000000 */
[----:B------:R-:W-:Y:S02]  /*2550*/  USEL UR7, UR7, URZ, UP1 ;  /* 0x0000003f07077287 */ /* 0x000fe40008800000 */
[----:B------:R-:W-:Y:S01]  /*2560*/  LOP3.LUT R5, R5, UR8, RZ, 0x3c, !PT ;  /* 0x0000000805057c12 */ /* 0x000fe2000f8e3cff */
[----:B------:R-:W-:Y:S09]  /*2570*/  @P1 BRA `(.L_x_25) ;  /* 0xfffffff400781947 */ /* 0x000ff2000383ffff */
.L_x_18:
[----:B------:R-:W2:Y:S02]  /*2580*/  LDC R0, c[0x0][0x28c] ;  /* 0x0000a300ff007b82 */ /* 0x000ea40000000800 */
[----:B--2---:R-:W-:-:S13]  /*2590*/  ISETP.GE.AND P1, PT, R0, 0x1, PT ;  /* 0x000000010000780c */ /* 0x004fda0003f26270 */
[----:B------:R-:W-:Y:S05]  /*25a0*/  @!P1 BRA `(.L_x_26) ;  /* 0x0000000000489947 */ /* 0x000fea0003800000 */
[----:B------:R-:W-:Y:S05]  /*25b0*/  @!P0 BRA `(.L_x_27) ;  /* 0x0000000000048947 */ /* 0x000fea0003800000 */
[----:B------:R-:W-:Y:S01]  /*25c0*/  BPT.TRAP 0x1 ;  /* 0x000000040000795c */ /* 0x000fe20000300000 */
.L_x_27:
[----:B------:R-:W2:Y:S01]  /*25d0*/  S2UR UR7, SR_CgaCtaId ;  /* 0x00000000000779c3 */ /* 0x000ea20000008800 */
[----:B------:R-:W-:Y:S01]  /*25e0*/  UISETP.LT.AND UP0, UPT, UR40, 0x1, UPT ;  /* 0x000000012800788c */ /* 0x000fe2000bf01270 */
[----:B------:R-:W-:-:S03]  /*25f0*/  ISETP.GT.U32.AND P0, PT, R19, 0x1, PT ;  /* 0x000000011300780c */ /* 0x000fc60003f04070 */
[----:B------:R-:W-:-:S04]  /*2600*/  USEL UR6, UR40, 0x1, UP0 ;  /* 0x0000000128067887 */ /* 0x000fc80008000000 */
[----:B------:R-:W-:-:S04]  /*2610*/  UIADD3 UR6, UR39, UR40, -UR6 ;  /* 0x0000002827067290 */ /* 0x000fc8000fffe806 */
[----:B------:R-:W-:-:S04]  /*2620*/  UIMAD.WIDE.U32 UR4, UR6, -0x33333333, URZ ;  /* 0xcccccccd060478a5 */ /* 0x000fc8000f8e003f */
[----:B------:R-:W-:-:S03]  /*2630*/  USHF.R.U32.HI UR4, URZ, 0x2, UR5 ;  /* 0x000000023f047899 */ /* 0x000fc60008011605 */
[----:B------:R-:W-:Y:S01]  /*2640*/  UMOV UR5, 0x400 ;  /* 0x0000040000057882 */ /* 0x000fe20000000000 */
[----:B------:R-:W-:Y:S02]  /*2650*/  UIMAD UR6, UR4, -0x5, UR6 ;  /* 0xfffffffb040678a4 */ /* 0x000fe4000f8e0206 */
[----:B--2---:R-:W-:-:S04]  /*2660*/  ULEA UR5, UR7, UR5, 0x18 ;  /* 0x0000000507057291 */ /* 0x004fc8000f8ec03f */
[----:B------:R-:W-:-:S04]  /*2670*/  ULEA UR6, UR6, UR5, 0x3 ;  /* 0x0000000506067291 */ /* 0x000fc8000f8e183f */
[----:B------:R-:W-:-:S04]  /*2680*/  UIADD3 UR6, UR6, 0x28, URZ ;  /* 0x0000002806067890 */ /* 0x000fc8000fffe03f */
[----:B------:R-:W-:-:S09]  /*2690*/  UPRMT UR6, URZ, 0x654, UR6 ;  /* 0x000006543f067896 */ /* 0x000fd20008000006 */
[----:B------:R-:W-:Y:S01]  /*26a0*/  SYNCS.ARRIVE.TRANS64.RED.A1T0 RZ, [UR6], RZ ;  /* 0x000000ffffff79a7 */ /* 0x000fe20008100406 */
[----:B------:R-:W-:Y:S05]  /*26b0*/  @P0 BRA `(.L_x_26) ;  /* 0x0000000000040947 */ /* 0x000fea0003800000 */
[----:B------:R-:W-:Y:S01]  /*26c0*/  BPT.TRAP 0x1 ;  /* 0x000000040000795c */ /* 0x000fe20000300000 */
.L_x_26:
[----:B------:R-:W2:Y:S01]  /*26d0*/  LDC R7, c[0x0][0x288] ;  /* 0x0000a200ff077b82 */ /* 0x000ea20000000800 */
[----:B01----:R-:W-:Y:S01]  /*26e0*/  SHF.R.U32.HI R3, RZ, 0x2, R18 ;  /* 0x00000002ff037819 */ /* 0x003fe20000011612 */
[----:B------:R-:W-:Y:S01]  /*26f0*/  UIADD3 UR39, UR40, UR39, URZ ;  /* 0x0000002728277290 */ /* 0x000fe2000fffe03f */
[C---:B------:R-:W-:Y:S01]  /*2700*/  LOP3.LUT R4, R18.reuse, 0x60, RZ, 0xc0, !PT ;  /* 0x0000006012047812 */ /* 0x040fe200078ec0ff */
[----:B------:R-:W-:Y:S01]  /*2710*/  ULDC UR7, c[0x0][0x284] ;  /* 0x0000a10000077ab9 */ /* 0x000fe20000000800 */
[----:B------:R-:W-:Y:S01]  /*2720*/  LOP3.LUT R3, R3, 0x7, RZ, 0xc0, !PT ;  /* 0x0000000703037812 */ /* 0x000fe200078ec0ff */
[----:B------:R-:W-:Y:S01]  /*2730*/  UISETP.GT.U32.AND UP0, UPT, UR39, 0x4, UPT ;  /* 0x000000042700788c */ /* 0x000fe2000bf04070 */
[----:B------:R-:W-:Y:S01]  /*2740*/  SHF.R.U32.HI R10, RZ, 0x1, R4 ;  /* 0x00000001ff0a7819 */ /* 0x000fe20000011604 */
[----:B------:R-:W-:Y:S01]  /*2750*/  IMAD.SHL.U32 R4, R18, 0x2, RZ ;  /* 0x0000000212047824 */ /* 0x000fe200078e00ff */
[----:B------:R-:W-:Y:S01]  /*2760*/  LOP3.LUT R0, R22, 0x1, RZ, 0xc0, !PT ;  /* 0x0000000116007812 */ /* 0x000fe200078ec0ff */
[----:B------:R-:W-:Y:S01]  /*2770*/  UISETP.LT.U32.AND UP0, UPT, UR40, 0x5, UP0 ;  /* 0x000000052800788c */ /* 0x000fe20008701070 */
[----:B------:R-:W-:Y:S01]  /*2780*/  IADD3 R5, RZ, -R10, -R3 ;  /* 0x8000000aff057210 */ /* 0x000fe20007ffe803 */
[----:B------:R-:W-:Y:S01]  /*2790*/  UISETP.GE.U32.AND UP1, UPT, UR40, 0x5, UPT ;  /* 0x000000052800788c */ /* 0x000fe2000bf26070 */
[----:B------:R-:W-:Y:S01]  /*27a0*/  LOP3.LUT R9, R4, 0x6, RZ, 0xc0, !PT ;  /* 0x0000000604097812 */ /* 0x000fe200078ec0ff */
[C---:B------:R-:W-:Y:S01]  /*27b0*/  IMAD.SHL.U32 R6, R0.reuse, 0x40, RZ ;  /* 0x0000004000067824 */ /* 0x040fe200078e00ff */
[----:B------:R-:W-:Y:S01]  /*27c0*/  SHF.R.S32.HI R21, RZ, 0x1f, R23 ;  /* 0x0000001fff157819 */ /* 0x000fe20000011417 */
[----:B------:R-:W-:Y:S01]  /*27d0*/  IMAD R11, R0, -0x40, R5 ;  /* 0xffffffc0000b7824 */ /* 0x000fe200078e0205 */
[----:B------:R-:W-:Y:S01]  /*27e0*/  LOP3.LUT R0, R18, 0x3, RZ, 0xc0, !PT ;  /* 0x0000000312007812 */ /* 0x000fe200078ec0ff */
[----:B------:R-:W-:Y:S01]  /*27f0*/  ULDC.64 UR8, c[0x0][0x5d0] ;  /* 0x0001740000087ab9 */ /* 0x000fe20000000a00 */
[----:B------:R-:W-:Y:S01]  /*2800*/  PRMT R8, R9, 0x6540, R152 ;  /* 0x0000654009087816 */ /* 0x000fe20000000098 */
[----:B------:R-:W-:Y:S01]  /*2810*/  IMAD.SHL.U32 R152, R152, 0x100, RZ ;  /* 0x0000010098987824 */ /* 0x000fe200078e00ff */
[----:B------:R-:W-:Y:S01]  /*2820*/  UIMAD.WIDE.U32 UR4, UR39, -0x33333333, URZ ;  /* 0xcccccccd270478a5 */ /* 0x000fe2000f8e003f */
[----:B------:R-:W-:Y:S01]  /*2830*/  IMAD R4, R21, UR8, RZ ;  /* 0x0000000815047c24 */ /* 0x000fe2000f8e02ff */
[----:B------:R-:W-:Y:S01]  /*2840*/  USEL UR6, URZ, 0x1, !UP0 ;  /* 0x000000013f067887 */ /* 0x000fe2000c000000 */
[----:B--2---:R-:W-:Y:S01]  /*2850*/  IMAD R13, R0, -0x2, R7 ;  /* 0xfffffffe000d7824 */ /* 0x004fe200078e0207 */
[----:B------:R-:W-:Y:S01]  /*2860*/  ISETP.GE.AND P0, PT, R152, R7, PT ;  /* 0x000000079800720c */ /* 0x000fe20003f06270 */
[C---:B------:R-:W-:Y:S01]  /*2870*/  IMAD.SHL.U32 R0, R153.reuse, 0x80, RZ ;  /* 0x0000008099007824 */ /* 0x040fe200078e00ff */
[----:B------:R-:W-:Y:S01]  /*2880*/  SHF.R.S32.HI R9, RZ, 0x1f, R8 ;  /* 0x0000001fff097819 */ /* 0x000fe20000011408 */
[----:B------:R-:W-:Y:S01]  /*2890*/  USHF.R.U32.HI UR4, URZ, 0x2, UR5 ;  /* 0x000000023f047899 */ /* 0x000fe20008011605 */
[----:B------:R-:W-:Y:S01]  /*28a0*/  LOP3.LUT R3, R6, 0x40, R3, 0xe2, !PT ;  /* 0x0000004006037812 */ /* 0x000fe200078ee203 */
[----:B------:R-:W-:Y:S01]  /*28b0*/  ULOP3.LUT UR38, UR38, UR6, URZ, 0x3c, !UPT ;  /* 0x0000000626267292 */ /* 0x000fe2000f8e3c3f */
[C---:B------:R-:W-:Y:S01]  /*28c0*/  ISETP.GE.OR P0, PT, R0.reuse, UR7, P0 ;  /* 0x0000000700007c0c */ /* 0x040fe20008706670 */
[----:B------:R-:W-:Y:S01]  /*28d0*/  IMAD.WIDE R6, R153, 0x80, RZ ;  /* 0x0000008099067825 */ /* 0x000fe200078e02ff */
[----:B------:R-:W-:Y:S01]  /*28e0*/  UIMAD UR39, UR4, -0x5, UR39 ;  /* 0xfffffffb042778a4 */ /* 0x000fe2000f8e0227 */
[----:B------:R-:W-:Y:S01]  /*28f0*/  IADD3 R0, -R0, UR7, R11 ;  /* 0x0000000700007c10 */ /* 0x000fe2000fffe10b */
[----:B------:R-:W-:Y:S01]  /*2900*/  @UP1 ULOP3.LUT UR38, UR38, 0x1, UR4, 0x78, !UPT ;  /* 0x0000000126261892 */ /* 0x000fe2000f8e7804 */
[C---:B------:R-:W-:Y:S01]  /*2910*/  IMAD R15, R23.reuse, UR9, R4 ;  /* 0x00000009170f7c24 */ /* 0x040fe2000f8e0204 */
[----:B------:R-:W-:Y:S01]  /*2920*/  LOP3.LUT R169, R6, R3, R10, 0xfe, !PT ;  /* 0x0000000306a97212 */ /* 0x000fe200078efe0a */
[----:B------:R-:W-:-:S04]  /*2930*/  IMAD.WIDE.U32 R4, R23, UR8, R8 ;  /* 0x0000000817047c25 */ /* 0x000fc8000f8e0008 */
[----:B------:R-:W-:Y:S02]  /*2940*/  IMAD.IADD R5, R5, 0x1, R15 ;  /* 0x0000000105057824 */ /* 0x000fe400078e020f */
[----:B------:R-:W-:Y:S02]  /*2950*/  IMAD.IADD R3, R13, 0x1, -R152 ;  /* 0x000000010d037824 */ /* 0x000fe400078e0a98 */
[----:B------:R-:W-:Y:S01]  /*2960*/  IMAD.MOV.U32 R153, RZ, RZ, -0x1 ;  /* 0xffffffffff997424 */ /* 0x000fe200078e00ff */
[----:B------:R-:W-:Y:S06]  /*2970*/  @P0 BRA `(.L_x_28) ;  /* 0x0000007800d80947 */ /* 0x000fec0003800000 */
[----:B------:R-:W0:Y:S01]  /*2980*/  LDC.64 R10, c[0x0][0x5c8] ;  /* 0x00017200ff0a7b82 */ /* 0x000e220000000a00 */
[----:B-----5:R-:W-:Y:S01]  /*2990*/  FSETP.NEU.AND P0, PT, R155, RZ, PT ;  /* 0x000000ff9b00720b */ /* 0x020fe20003f0d000 */
[----:B------:R-:W-:Y:S01]  /*29a0*/  BSSY B0, `(.L_x_28) ;  /* 0x00007b3000007945 */ /* 0x000fe20003800000 */
[----:B------:R-:W-:-:S04]  /*29b0*/  ISETP.GT.AND P1, PT, R3, RZ, PT ;  /* 0x000000ff0300720c */ /* 0x000fc80003f24270 */
[----:B------:R-:W-:Y:S01]  /*29c0*/  ISETP.GT.AND P2, PT, R0, RZ, P1 ;  /* 0x000000ff0000720c */ /* 0x000fe20000f44270 */
[-C--:B0-----:R-:W-:Y:S02]  /*29d0*/  IMAD R12, R7, R10.reuse, RZ ;  /* 0x0000000a070c7224 */ /* 0x081fe400078e02ff */
[----:B------:R-:W-:-:S04]  /*29e0*/  IMAD.WIDE.U32 R162, R169, R10, R4 ;  /* 0x0000000aa9a27225 */ /* 0x000fc800078e0004 */
[----:B------:R-:W-:-:S04]  /*29f0*/  IMAD R5, R169, R11, R12 ;  /* 0x0000000ba9057224 */ /* 0x000fc800078e020c */
[----:B------:R-:W-:Y:S01]  /*2a00*/  IMAD.IADD R171, R163, 0x1, R5 ;  /* 0x00000001a3ab7824 */ /* 0x000fe200078e0205 */
[----:B------:R-:W-:Y:S06]  /*2a10*/  @!P0 BRA `(.L_x_29) ;  /* 0x0000005400948947 */ /* 0x000fec0003800000 */
[----:B------:R-:W0:Y:S01]  /*2a20*/  LDC.64 R14, c[0x0][0x5b8] ;  /* 0x00016e00ff0e7b82 */ /* 0x000e220000000a00 */
[----:B------:R-:W-:-:S07]  /*2a30*/  ULDC.64 UR4, c[0x0][0x5c0] ;  /* 0x0001700000047ab9 */ /* 0x000fce0000000a00 */
[----:B------:R-:W1:Y:S08]  /*2a40*/  LDC.64 R166, c[0x0][0x5b0] ;  /* 0x00016c00ffa67b82 */ /* 0x000e700000000a00 */
[----:B------:R-:W2:Y:S01]  /*2a50*/  LDC.64 R12, c[0x0][0x5a8] ;  /* 0x00016a00ff0c7b82 */ /* 0x000ea20000000a00 */
[-C--:B0-----:R-:W-:Y:S02]  /*2a60*/  IMAD R4, R21, R14.reuse, RZ ;  /* 0x0000000e15047224 */ /* 0x081fe400078e02ff */
[----:B------:R-:W-:-:S04]  /*2a70*/  IMAD.WIDE.U32 R164, R23, R14, R8 ;  /* 0x0000000e17a47225 */ /* 0x000fc800078e0008 */
[----:B------:R-:W-:Y:S02]  /*2a80*/  IMAD R161, R23, R15, R4 ;  /* 0x0000000f17a17224 */ /* 0x000fe400078e0204 */
[-C--:B-1----:R-:W-:Y:S02]  /*2a90*/  IMAD R6, R7, R166.reuse, RZ ;  /* 0x000000a607067224 */ /* 0x082fe400078e02ff */
[----:B------:R-:W-:Y:S02]  /*2aa0*/  IMAD.IADD R21, R165, 0x1, R161 ;  /* 0x00000001a5157824 */ /* 0x000fe400078e02a1 */
[----:B------:R-:W-:Y:S02]  /*2ab0*/  IMAD.MOV.U32 R20, RZ, RZ, R164 ;  /* 0x000000ffff147224 */ /* 0x000fe400078e00a4 */
[C---:B------:R-:W-:Y:S02]  /*2ac0*/  IMAD R163, R169.reuse, R167, R6 ;  /* 0x000000a7a9a37224 */ /* 0x040fe400078e0206 */
[----:B------:R-:W-:-:S04]  /*2ad0*/  IMAD.WIDE.U32 R4, R169, R166, R20 ;  /* 0x000000a6a9047225 */ /* 0x000fc800078e0014 */
[----:B------:R-:W-:Y:S01]  /*2ae0*/  IMAD.IADD R5, R5, 0x1, R163 ;  /* 0x0000000105057824 */ /* 0x000fe200078e02a3 */
[----:B--2---:R-:W-:-:S04]  /*2af0*/  LEA R6, P0, R4, R12, 0x2 ;  /* 0x0000000c04067211 */ /* 0x004fc800078010ff */
[----:B------:R-:W-:-:S05]  /*2b00*/  LEA.HI.X R7, R4, R13, R5, 0x2, P0 ;  /* 0x0000000d04077211 */ /* 0x000fca00000f1405 */
[----:B------:R0:W2:Y:S01]  /*2b10*/  @P2 LDG.E.LTC128B R15, desc[UR36][R6.64] ;  /* 0x00000024060f2981 */ /* 0x0000a2000c1e1920 */
[----:B------:R-:W-:Y:S01]  /*2b20*/  IMAD.WIDE.U32 R4, R169, R166, R8 ;  /* 0x000000a6a9047225 */ /* 0x000fe200078e0008 */
[----:B------:R-:W-:Y:S01]  /*2b30*/  ISETP.GT.AND P0, PT, R3, 0x1, PT ;  /* 0x000000010300780c */ /* 0x000fe20003f04270 */
[----:B------:R-:W-:Y:S02]  /*2b40*/  BSSY B1, `(.L_x_30) ;  /* 0x0000013000017945 */ /* 0x000fe40003800000 */
[----:B------:R-:W-:Y:S02]  /*2b50*/  IMAD.IADD R5, R163, 0x1, R5 ;  /* 0x00000001a3057824 */ /* 0x000fe400078e0205 */
[----:B------:R-:W-:Y:S02]  /*2b60*/  IMAD.SHL.U32 R158, R166, 0x8, RZ ;  /* 0x00000008a69e7824 */ /* 0x000fe400078e00ff */
[----:B------:R-:W-:Y:S01]  /*2b70*/  IMAD.WIDE.U32 R156, R23, R14, R4 ;  /* 0x0000000e179c7225 */ /* 0x000fe200078e0004 */
[----:B------:R-:W-:-:S03]  /*2b80*/  LEA R4, P3, R162, UR4, 0x2 ;  /* 0x00000004a2047c11 */ /* 0x000fc6000f8610ff */
[----:B0-----:R-:W-:Y:S01]  /*2b90*/  IMAD.IADD R7, R161, 0x1, R157 ;  /* 0x00000001a1077824 */ /* 0x001fe200078e029d */
[----:B------:R-:W-:Y:S02]  /*2ba0*/  LEA.HI.X R5, R162, UR5, R171, 0x2, P3 ;  /* 0x00000005a2057c11 */ /* 0x000fe400098f14ab */
[----:B------:R-:W-:Y:S02]  /*2bb0*/  ISETP.GT.AND P3, PT, R0, RZ, P0 ;  /* 0x000000ff0000720c */ /* 0x000fe40000764270 */
[----:B------:R-:W-:-:S04]  /*2bc0*/  LEA R6, P4, R156, R12, 0x2 ;  /* 0x0000000c9c067211 */ /* 0x000fc800078810ff */
[----:B------:R-:W-:Y:S02]  /*2bd0*/  LEA.HI.X R7, R156, R13, R7, 0x2, P4 ;  /* 0x0000000d9c077211 */ /* 0x000fe400020f1407 */
[----:B--2---:R-:W-:-:S05]  /*2be0*/  LOP3.LUT R152, R15, 0xffffe000, RZ, 0xc0, !PT ;  /* 0xffffe0000f987812 */ /* 0x004fca00078ec0ff */
[----:B------:R-:W-:-:S04]  /*2bf0*/  FMUL R159, R152, R155 ;  /* 0x0000009b989f7220 */ /* 0x000fc80000400000 */
[----:B------:R-:W-:Y:S01]  /*2c00*/  FFMA R173, R24, R154, R159 ;  /* 0x0000009a18ad7223 */ /* 0x000fe2000000009f */
[----:B------:R-:W-:-:S04]  /*2c10*/  SHF.L.U64.HI R159, R166, 0x3, R167 ;  /* 0x00000003a69f7819 */ /* 0x000fc800000102a7 */
[----:B------:R-:W-:Y:S01]  /*2c20*/  F2FP.TF32.F32.PACK_B R173, R173 ;  /* 0x000000adffad723e */ /* 0x000fe200024050ff */
[----:B------:R-:W-:-:S04]  /*2c30*/  IMAD.WIDE.U32 R158, R169, R166, R158 ;  /* 0x000000a6a99e7225 */ /* 0x000fc800078e009e */
[----:B------:R0:W-:Y:S01]  /*2c40*/  @P2 STG.E desc[UR36][R4.64], R173 ;  /* 0x000000ad04002986 */ /* 0x0001e2000c101924 */
[----:B------:R-:W-:Y:S05]  /*2c50*/  @!P3 BRA `(.L_x_31) ;  /* 0x000000000004b947 */ /* 0x000fea0003800000 */
[----:B------:R1:W5:Y:S02]  /*2c60*/  LDG.E.LTC128B R15, desc[UR36][R6.64+0x4] ;  /* 0x00000424060f7981 */ /* 0x000364000c1e1920 */
.L_x_31:
[----:B------:R-:W-:Y:S05]  /*2c70*/  BSYNC B1 ;  /* 0x0000000000017941 */ /* 0x000fea0003800000 */
.L_x_30:
[----:B-----5:R-:W-:Y:S01]  /*2c80*/  LOP3.LUT R20, R15, 0xffffe000, RZ, 0xc0, !PT ;  /* 0xffffe0000f147812 */ /* 0x020fe200078ec0ff */
[----:B------:R-:W-:Y:S01]  /*2c90*/  IMAD.IADD R163, R163, 0x1, R159 ;  /* 0x00000001a3a37824 */ /* 0x000fe200078e029f */
[----:B------:R-:W-:Y:S01]  /*2ca0*/  IADD3 R164, P2, R164, R158, RZ ;  /* 0x0000009ea4a47210 */ /* 0x000fe20007f5e0ff */
[----:B------:R-:W-:Y:S01]  /*2cb0*/  IMAD.MOV.U32 R152, RZ, RZ, R15 ;  /* 0x000000ffff987224 */ /* 0x000fe200078e000f */
[----:B------:R-:W-:Y:S01]  /*2cc0*/  ISETP.GT.AND P1, PT, R0, 0x8, P1 ;  /* 0x000000080000780c */ /* 0x000fe20000f24270 */
[----:B------:R-:W-:Y:S02]  /*2cd0*/  FMUL R20, R20, R155 ;  /* 0x0000009b14147220 */ /* 0x000fe40000400000 */
[----:B------:R-:W-:Y:S02]  /*2ce0*/  IMAD.X R21, R163, 0x1, R21, P2 ;  /* 0x00000001a3157824 */ /* 0x000fe400010e0615 */
[----:B------:R-:W-:Y:S01]  /*2cf0*/  FFMA R157, R25, R154, R20 ;  /* 0x0000009a199d7223 */ /* 0x000fe20000000014 */
[----:B------:R-:W-:-:S04]  /*2d00*/  LEA R20, P2, R164, R12, 0x2 ;  /* 0x0000000ca4147211 */ /* 0x000fc800078410ff */
[----:B------:R-:W-:Y:S02]  /*2d10*/  F2FP.TF32.F32.PACK_B R157, R157 ;  /* 0x0000009dff9d723e */ /* 0x000fe400024050ff */
[----:B------:R-:W-:-:S03]  /*2d20*/  LEA.HI.X R21, R164, R13, R21, 0x2, P2 ;  /* 0x0000000da4157211 */ /* 0x000fc600010f1415 */
[----:B------:R2:W-:Y:S04]  /*2d30*/  @P3 STG.E desc[UR36][R4.64+0x4], R157 ;  /* 0x0000049d04003986 */ /* 0x0005e8000c101924 */
[----:B------:R-:W3:Y:S01]  /*2d40*/  @P1 LDG.E.LTC128B R152, desc[UR36][R20.64] ;  /* 0x0000002414981981 */ /* 0x000ee2000c1e1920 */
[----:B------:R-:W-:Y:S01]  /*2d50*/  IADD3 R8, P2, R8, R158, RZ ;  /* 0x0000009e08087210 */ /* 0x000fe20007f5e0ff */
[----:B------:R-:W-:Y:S01]  /*2d60*/  BSSY B1, `(.L_x_32) ;  /* 0x0000011000017945 */ /* 0x000fe20003800000 */
[----:B------:R-:W-:Y:S02]  /*2d70*/  SHF.L.U64.HI R11, R10, 0x5, R11 ;  /* 0x000000050a0b7819 */ /* 0x000fe4000001020b */
[----:B------:R-:W-:Y:S01]  /*2d80*/  ISETP.GT.AND P0, PT, R0, 0x8, P0 ;  /* 0x000000080000780c */ /* 0x000fe20000704270 */
[----:B------:R-:W-:Y:S01]  /*2d90*/  IMAD.X R9, R9, 0x1, R163, P2 ;  /* 0x0000000109097824 */ /* 0x000fe200010e06a3 */
[----:B------:R-:W-:Y:S01]  /*2da0*/  LEA R10, P2, R10, R4, 0x5 ;  /* 0x000000040a0a7211 */ /* 0x000fe200078428ff */
[----:B------:R-:W-:-:S04]  /*2db0*/  IMAD.WIDE.U32 R14, R23, R14, R8 ;  /* 0x0000000e170e7225 */ /* 0x000fc800078e0008 */
[----:B------:R-:W-:Y:S01]  /*2dc0*/  IMAD.X R11, R11, 0x1, R5, P2 ;  /* 0x000000010b0b7824 */ /* 0x000fe200010e0605 */
[----:B------:R-:W-:Y:S01]  /*2dd0*/  LEA R8, P3, R14, R12, 0x2 ;  /* 0x0000000c0e087211 */ /* 0x000fe200078610ff */
[----:B------:R-:W-:-:S05]  /*2de0*/  IMAD.IADD R9, R161, 0x1, R15 ;  /* 0x00000001a1097824 */ /* 0x000fca00078e020f */
[----:B------:R-:W-:Y:S02]  /*2df0*/  LEA.HI.X R9, R14, R13, R9, 0x2, P3 ;  /* 0x0000000d0e097211 */ /* 0x000fe400018f1409 */
[----:B---3--:R-:W-:-:S05]  /*2e00*/  LOP3.LUT R24, R152, 0xffffe000, RZ, 0xc0, !PT ;  /* 0xffffe00098187812 */ /* 0x008fca00078ec0ff */
[----:B------:R-:W-:-:S04]  /*2e10*/  FMUL R25, R24, R155 ;  /* 0x0000009b18197220 */ /* 0x000fc80000400000 */
[----:B------:R-:W-:-:S05]  /*2e20*/  FFMA R25, R26, R154, R25 ;  /* 0x0000009a1a197223 */ /* 0x000fca0000000019 */
[----:B------:R-:W-:-:S05]  /*2e30*/  F2FP.TF32.F32.PACK_B R25, R25 ;  /* 0x00000019ff19723e */ /* 0x000fca00024050ff */
[----:B------:R2:W-:Y:S01]  /*2e40*/  @P1 STG.E desc[UR36][R10.64], R25 ;  /* 0x000000190a001986 */ /* 0x0005e2000c101924 */
[----:B------:R-:W-:Y:S05]  /*2e50*/  @!P0 BRA `(.L_x_33) ;  /* 0x0000000000048947 */ /* 0x000fea0003800000 */
[----:B------:R3:W5:Y:S02]  /*2e60*/  LDG.E.LTC128B R152, desc[UR36][R8.64+0x4] ;  /* 0x0000042408987981 */ /* 0x000764000c1e1920 */
.L_x_33:
[----:B------:R-:W-:Y:S05]  /*2e70*/  BSYNC B1 ;  /* 0x0000000000017941 */ /* 0x000fea0003800000 */
.L_x_32:
[----:B-----5:R-:W-:Y:S01]  /*2e80*/  LOP3.LUT R12, R152, 0xffffe000, RZ, 0xc0, !PT ;  /* 0xffffe000980c7812 */ /* 0x020fe200078ec0ff */
[----:B------:R-:W-:Y:S01]  /*2e90*/  BSSY B1, `(.L_x_34) ;  /* 0x0000009000017945 */ /* 0x000fe20003800000 */
[----:B------:R-:W-:-:S03]  /*2ea0*/  ISETP.GT.AND P1, PT, R3, 0x8, PT ;  /* 0x000000080300780c */ /* 0x000fc60003f24270 */
[----:B------:R-:W-:Y:S01]  /*2eb0*/  FMUL R12, R12, R155 ;  /* 0x0000009b0c0c7220 */ /* 0x000fe20000400000 */
[----:B------:R-:W-:-:S03]  /*2ec0*/  ISETP.GT.AND P2, PT, R0, RZ, P1 ;  /* 0x000000ff0000720c */ /* 0x000fc60000f44270 */
[----:B------:R-:W-:-:S05]  /*2ed0*/  FFMA R27, R27, R154, R12 ;  /* 0x0000009a1b1b7223 */ /* 0x000fca000000000c */
[----:B------:R-:W-:-:S05]  /*2ee0*/  F2FP.TF32.F32.PACK_B R27, R27 ;  /* 0x0000001bff1b723e */ /* 0x000fca00024050ff */
[----:B------:R4:W-:Y:S01]  /*2ef0*/  @P0 STG.E desc[UR36][R10.64+0x4], R27 ;  /* 0x0000041b0a000986 */ /* 0x0009e2000c101924 */
[----:B------:R-:W-:Y:S05]  /*2f00*/  @!P2 BRA `(.L_x_35) ;  /* 0x000000000004a947 */ /* 0x000fea0003800000 */
[----:B------:R0:W5:Y:S02]  /*2f10*/  LDG.E.LTC128B R152, desc[UR36][R6.64+0x20] ;  /* 0x0000202406987981 */ /* 0x000164000c1e1920 */
.L_x_35:
[----:B------:R-:W-:Y:S05]  /*2f20*/  BSYNC B1 ;  /* 0x0000000000017941 */ /* 0x000fea0003800000 */
.L_x_34:
        /* <DEDUP_REMOVED lines=10> */
.L_x_37:
[----:B------:R-:W-:Y:S05]  /*2fd0*/  BSYNC B1 ;  /* 0x0000000000017941 */ /* 0x000fea0003800000 */
.L_x_36:
[----:B-----5:R-:W-:Y:S01]  /*2fe0*/  LOP3.LUT R12, R152, 0xffffe000, RZ, 0xc0, !PT ;  /* 0xffffe000980c7812 */ /* 0x020fe200078ec0ff */
[----:B------:R-:W-:Y:S01]  /*2ff0*/  BSSY B1, `(.L_x_38) ;  /* 0x0000008000017945 */ /* 0x000fe20003800000 */
[----:B------:R-:W-:-:S03]  /*3000*/  ISETP.GT.AND P1, PT, R0, 0x8, P1 ;  /* 0x000000080000780c */ /* 0x000fc60000f24270 */
[----:B------:R-:W-:-:S04]  /*3010*/  FMUL R12, R12, R155 ;  /* 0x0000009b0c0c7220 */ /* 0x000fc80000400000 */
[----:B------:R-:W-:-:S05]  /*3020*/  FFMA R29, R29, R154, R12 ;  /* 0x0000009a1d1d7223 */ /* 0x000fca000000000c */
[----:B------:R-:W-:-:S05]  /*3030*/  F2FP.TF32.F32.PACK_B R29, R29 ;  /* 0x0000001dff1d723e */ /* 0x000fca00024050ff */
[----:B------:R0:W-:Y:S01]  /*3040*/  @P3 STG.E desc[UR36][R4.64+0x24], R29 ;  /* 0x0000241d04003986 */ /* 0x0001e2000c101924 */
[----:B------:R-:W-:Y:S05]  /*3050*/  @!P1 BRA `(.L_x_39) ;  /* 0x0000000000049947 */ /* 0x000fea0003800000 */
[----:B------:R0:W5:Y:S02]  /*3060*/  LDG.E.LTC128B R152, desc[UR36][R8.64+0x20] ;  /* 0x0000202408987981 */ /* 0x000164000c1e1920 */
.L_x_39:
[----:B------:R-:W-:Y:S05]  /*3070*/  BSYNC B1 ;  /* 0x0000000000017941 */ /* 0x000fea0003800000 */
.L_x_38:
[----:B-----5:R-:W-:Y:S01]  /*3080*/  LOP3.LUT R12, R152, 0xffffe000, RZ, 0xc0, !PT ;  /* 0xffffe000980c7812 */ /* 0x020fe200078ec0ff */
[----:B------:R-:W-:Y:S01]  /*3090*/  BSSY B1, `(.L_x_40) ;  /* 0x0000008000017945 */ /* 0x000fe20003800000 */
[----:B------:R-:W-:-:S03]  /*30a0*/  ISETP.GT.AND P0, PT, R0, 0x8, P0 ;  /* 0x000000080000780c */ /* 0x000fc60000704270 */
[----:B0-----:R-:W-:-:S04]  /*30b0*/  FMUL R13, R12, R155 ;  /* 0x0000009b0c0d7220 */ /* 0x001fc80000400000 */
[----:B------:R-:W-:-:S05]  /*30c0*/  FFMA R13, R30, R154, R13 ;  /* 0x0000009a1e0d7223 */ /* 0x000fca000000000d */
[----:B------:R-:W-:-:S05]  /*30d0*/  F2FP.TF32.F32.PACK_B R13, R13 ;  /* 0x0000000dff0d723e */ /* 0x000fca00024050ff */
[----:B------:R0:W-:Y:S01]  /*30e0*/  @P1 STG.E desc[UR36][R10.64+0x20], R13 ;  /* 0x0000200d0a001986 */ /* 0x0001e2000c101924 */
[----:B------:R-:W-:Y:S05]  /*30f0*/  @!P0 BRA `(.L_x_41) ;  /* 0x0000000000048947 */ /* 0x000fea0003800000 */
[----:B------:R0:W5:Y:S02]  /*3100*/  LDG.E.LTC128B R152, desc[UR36][R8.64+0x24] ;  /* 0x0000242408987981 */ /* 0x000164000c1e1920 */
.L_x_41:
[----:B------:R-:W-:Y:S05]  /*3110*/  BSYNC B1 ;  /* 0x0000000000017941 */ /* 0x000fea0003800000 */
.L_x_40:
        /* <DEDUP_REMOVED lines=10> */
.L_x_43:
[----:B------:R-:W-:Y:S05]  /*31c0*/  BSYNC B1 ;  /* 0x0000000000017941 */ /* 0x000fea0003800000 */
.L_x_42:
[----:B-----5:R-:W-:Y:S01]  /*31d0*/  LOP3.LUT R12, R152, 0xffffe000, RZ, 0xc0, !PT ;  /* 0xffffe000980c7812 */ /* 0x020fe200078ec0ff */
[----:B------:R-:W-:Y:S01]  /*31e0*/  BSSY B1, `(.L_x_44) ;  /* 0x0000009000017945 */ /* 0x000fe20003800000 */
[----:B------:R-:W-:-:S03]  /*31f0*/  ISETP.GT.AND P0, PT, R3, 0x11, PT ;  /* 0x000000110300780c */ /* 0x000fc60003f04270 */
[----:B0-----:R-:W-:Y:S01]  /*3200*/  FMUL R13, R12, R155 ;  /* 0x0000009b0c0d7220 */ /* 0x001fe20000400000 */
[----:B------:R-:W-:-:S03]  /*3210*/  ISETP.GT.AND P3, PT, R0, RZ, P0 ;  /* 0x000000ff0000720c */ /* 0x000fc60000764270 */
[----:B------:R-:W-:-:S05]  /*3220*/  FFMA R13, R32, R154, R13 ;  /* 0x0000009a200d7223 */ /* 0x000fca000000000d */
[----:B------:R-:W-:-:S05]  /*3230*/  F2FP.TF32.F32.PACK_B R13, R13 ;  /* 0x0000000dff0d723e */ /* 0x000fca00024050ff */
[----:B------:R0:W-:Y:S01]  /*3240*/  @P2 STG.E desc[UR36][R4.64+0x40], R13 ;  /* 0x0000400d04002986 */ /* 0x0001e2000c101924 */
[----:B------:R-:W-:Y:S05]  /*3250*/  @!P3 BRA `(.L_x_45) ;  /* 0x000000000004b947 */ /* 0x000fea0003800000 */
[----:B------:R0:W5:Y:S02]  /*3260*/  LDG.E.LTC128B R152, desc[UR36][R6.64+0x44] ;  /* 0x0000442406987981 */ /* 0x000164000c1e1920 */
.L_x_45:
[----:B------:R-:W-:Y:S05]  /*3270*/  BSYNC B1 ;  /* 0x0000000000017941 */ /* 0x000fea0003800000 */
.L_x_44:
        /* <DEDUP_REMOVED lines=9> */
.L_x_47:
[----:B------:R-:W-:Y:S05]  /*3310*/  BSYNC B1 ;  /* 0x0000000000017941 */ /* 0x000fea0003800000 */
.L_x_46:
        /* <DEDUP_REMOVED lines=9> */
.L_x_49:
[----:B------:R-:W-:Y:S05]  /*33b0*/  BSYNC B1 ;  /* 0x0000000000017941 */ /* 0x000fea0003800000 */
.L_x_48:
        /* <DEDUP_REMOVED lines=10> */
.L_x_51:
[----:B------:R-:W-:Y:S05]  /*3460*/  BSYNC B1 ;  /* 0x0000000000017941 */ /* 0x000fea0003800000 */
.L_x_50:
        /* <DEDUP_REMOVED lines=10> */
.L_x_53:
[----:B------:R-:W-:Y:S05]  /*3510*/  BSYNC B1 ;  /* 0x0000000000017941 */ /* 0x000fea0003800000 */
.L_x_52:
        /* <DEDUP_REMOVED lines=9> */
.L_x_55:
[----:B------:R-:W-:Y:S05]  /*35b0*/  BSYNC B1 ;  /* 0x0000000000017941 */ /* 0x000fea0003800000 */
.L_x_54:
        /* <DEDUP_REMOVED lines=9> */
.L_x_57:
[----:B------:R-:W-:Y:S05]  /*3650*/  BSYNC B1 ;  /* 0x0000000000017941 */ /* 0x000fea0003800000 */
.L_x_56:
        /* <DEDUP_REMOVED lines=10> */
.L_x_59:
[----:B------:R-:W-:Y:S05]  /*3700*/  BSYNC B1 ;  /* 0x0000000000017941 */ /* 0x000fea0003800000 */
.L_x_58:
        /* <DEDUP_REMOVED lines=10> */
.L_x_61:
[----:B------:R-:W-:Y:S05]  /*37b0*/  BSYNC B1 ;  /* 0x0000000000017941 */ /* 0x000fea0003800000 */
.L_x_60:
        /* <DEDUP_REMOVED lines=9> */
.L_x_63:
[----:B------:R-:W-:Y:S05]  /*3850*/  BSYNC B1 ;  /* 0x0000000000017941 */ /* 0x000fea0003800000 */
.L_x_62:
        /* <DEDUP_REMOVED lines=9> */
.L_x_65:
[----:B------:R-:W-:Y:S05]  /*38f0*/  BSYNC B1 ;  /* 0x0000000000017941 */ /* 0x000fea0003800000 */
.L_x_64:
        /* <DEDUP_REMOVED lines=10> */
.L_x_67:
[----:B------:R-:W-:Y:S05]  /*39a0*/  BSYNC B1 ;  /* 0x0000000000017941 */ /* 0x000fea0003800000 */
.L_x_66:
        /* <DEDUP_REMOVED lines=10> */
.L_x_69:
[----:B------:R-:W-:Y:S05]  /*3a50*/  BSYNC B1 ;  /* 0x0000000000017941 */ /* 0x000fea0003800000 */
.L_x_68:
        /* <DEDUP_REMOVED lines=9> */
.L_x_71:
[----:B------:R-:W-:Y:S05]  /*3af0*/  BSYNC B1 ;  /* 0x0000000000017941 */ /* 0x000fea0003800000 */
.L_x_70:
        /* <DEDUP_REMOVED lines=9> */
.L_x_73:
[----:B------:R-:W-:Y:S05]  /*3b90*/  BSYNC B1 ;  /* 0x0000000000017941 */ /* 0x000fea0003800000 */
.L_x_72:
        /* <DEDUP_REMOVED lines=10> */
.L_x_75:
[----:B------:R-:W-:Y:S05]  /*3c40*/  BSYNC B1 ;  /* 0x0000000000017941 */ /* 0x000fea0003800000 */
.L_x_74:
        /* <DEDUP_REMOVED lines=10> */
.L_x_77:
[----:B------:R-:W-:Y:S05]  /*3cf0*/  BSYNC B1 ;  /* 0x0000000000017941 */ /* 0x000fea0003800000 */
.L_x_76:
        /* <DEDUP_REMOVED lines=9> */
.L_x_79:
[----:B------:R-:W-:Y:S05]  /*3d90*/  BSYNC B1 ;  /* 0x0000000000017941 */ /* 0x000fea0003800000 */
.L_x_78:
        /* <DEDUP_REMOVED lines=9> */
.L_x_81:
[----:B------:R-:W-:Y:S05]  /*3e30*/  BSYNC B1 ;  /* 0x0000000000017941 */ /* 0x000fea0003800000 */
.L_x_80:
        /* <DEDUP_REMOVED lines=10> */
.L_x_83:
[----:B------:R-:W-:Y:S05]  /*3ee0*/  BSYNC B1 ;  /* 0x0000000000017941 */ /* 0x000fea0003800000 */
.L_x_82:
        /* <DEDUP_REMOVED lines=10> */
.L_x_85:
[----:B------:R-:W-:Y:S05]  /*3f90*/  BSYNC B1 ;  /* 0x0000000000017941 */ /* 0x000fea0003800000 */
.L_x_84:
        /* <DEDUP_REMOVED lines=9> */
.L_x_87:
[----:B------:R-:W-:Y:S05]  /*4030*/  BSYNC B1 ;  /* 0x0000000000017941 */ /* 0x000fea0003800000 */
.L_x_86:
        /* <DEDUP_REMOVED lines=9> */
.L_x_89:
[----:B------:R-:W-:Y:S05]  /*40d0*/  BSYNC B1 ;  /* 0x0000000000017941 */ /* 0x000fea0003800000 */
.L_x_88:
        /* <DEDUP_REMOVED lines=10> */
.L_x_91:
[----:B------:R-:W-:Y:S05]  /*4180*/  BSYNC B1 ;  /* 0x0000000000017941 */ /* 0x000fea0003800000 */
.L_x_90:
        /* <DEDUP_REMOVED lines=10> */
.L_x_93:
[----:B------:R-:W-:Y:S05]  /*4230*/  BSYNC B1 ;  /* 0x0000000000017941 */ /* 0x000fea0003800000 */
.L_x_92:
        /* <DEDUP_REMOVED lines=9> */
.L_x_95:
[----:B------:R-:W-:Y:S05]  /*42d0*/  BSYNC B1 ;  /* 0x0000000000017941 */ /* 0x000fea0003800000 */
.L_x_94:
        /* <DEDUP_REMOVED lines=9> */
.L_x_97:
[----:B------:R-:W-:Y:S05]  /*4370*/  BSYNC B1 ;  /* 0x0000000000017941 */ /* 0x000fea0003800000 */
.L_x_96:
        /* <DEDUP_REMOVED lines=10> */
.L_x_99:
[----:B------:R-:W-:Y:S05]  /*4420*/  BSYNC B1 ;  /* 0x0000000000017941 */ /* 0x000fea0003800000 */
.L_x_98:
        /* <DEDUP_REMOVED lines=10> */
.L_x_101:
[----:B------:R-:W-:Y:S05]  /*44d0*/  BSYNC B1 ;  /* 0x0000000000017941 */ /* 0x000fea0003800000 */
.L_x_100:
        /* <DEDUP_REMOVED lines=9> */
.L_x_103:
[----:B------:R-:W-:Y:S05]  /*4570*/  BSYNC B1 ;  /* 0x0000000000017941 */ /* 0x000fea0003800000 */
.L_x_102:
        /* <DEDUP_REMOVED lines=9> */
.L_x_105:
[----:B------:R-:W-:Y:S05]  /*4610*/  BSYNC B1 ;  /* 0x0000000000017941 */ /* 0x000fea0003800000 */
.L_x_104:
        /* <DEDUP_REMOVED lines=10> */
.L_x_107:
[----:B------:R-:W-:Y:S05]  /*46c0*/  BSYNC B1 ;  /* 0x0000000000017941 */ /* 0x000fea0003800000 */
.L_x_106:
        /* <DEDUP_REMOVED lines=10> */
.L_x_109:
[----:B------:R-:W-:Y:S05]  /*4770*/  BSYNC B1 ;  /* 0x0000000000017941 */ /* 0x000fea0003800000 */
.L_x_108:
        /* <DEDUP_REMOVED lines=9> */
.L_x_111:
[----:B------:R-:W-:Y:S05]  /*4810*/  BSYNC B1 ;  /* 0x0000000000017941 */ /* 0x000fea0003800000 */
.L_x_110:
        /* <DEDUP_REMOVED lines=9> */
.L_x_113:
[----:B------:R-:W-:Y:S05]  /*48b0*/  BSYNC B1 ;  /* 0x0000000000017941 */ /* 0x000fea0003800000 */
.L_x_112:
        /* <DEDUP_REMOVED lines=10> */
.L_x_115:
[----:B------:R-:W-:Y:S05]  /*4960*/  BSYNC B1 ;  /* 0x0000000000017941 */ /* 0x000fea0003800000 */
.L_x_114:
        /* <DEDUP_REMOVED lines=10> */
.L_x_117:
[----:B------:R-:W-:Y:S05]  /*4a10*/  BSYNC B1 ;  /* 0x0000000000017941 */ /* 0x000fea0003800000 */
.L_x_116:
        /* <DEDUP_REMOVED lines=9> */
.L_x_119:
[----:B------:R-:W-:Y:S05]  /*4ab0*/  BSYNC B1 ;  /* 0x0000000000017941 */ /* 0x000fea0003800000 */
.L_x_118:
        /* <DEDUP_REMOVED lines=9> */
.L_x_121:
[----:B------:R-:W-:Y:S05]  /*4b50*/  BSYNC B1 ;  /* 0x0000000000017941 */ /* 0x000fea0003800000 */
.L_x_120:
        /* <DEDUP_REMOVED lines=10> */
.L_x_123:
[----:B------:R-:W-:Y:S05]  /*4c00*/  BSYNC B1 ;  /* 0x0000000000017941 */ /* 0x000fea0003800000 */
.L_x_122:
        /* <DEDUP_REMOVED lines=10> */
.L_x_125:
[----:B------:R-:W-:Y:S05]  /*4cb0*/  BSYNC B1 ;  /* 0x0000000000017941 */ /* 0x000fea0003800000 */
.L_x_124:
        /* <DEDUP_REMOVED lines=9> */
.L_x_127:
[----:B------:R-:W-:Y:S05]  /*4d50*/  BSYNC B1 ;  /* 0x0000000000017941 */ /* 0x000fea0003800000 */
.L_x_126:
        /* <DEDUP_REMOVED lines=9> */
.L_x_129:
[----:B------:R-:W-:Y:S05]  /*4df0*/  BSYNC B1 ;  /* 0x0000000000017941 */ /* 0x000fea0003800000 */
.L_x_128:
        /* <DEDUP_REMOVED lines=10> */
.L_x_131:
[----:B------:R-:W-:Y:S05]  /*4ea0*/  BSYNC B1 ;  /* 0x0000000000017941 */ /* 0x000fea0003800000 */
.L_x_130:
        /* <DEDUP_REMOVED lines=10> */
.L_x_133:
[----:B------:R-:W-:Y:S05]  /*4f50*/  BSYNC B1 ;  /* 0x0000000000017941 */ /* 0x000fea0003800000 */
.L_x_132:
        /* <DEDUP_REMOVED lines=9> */
.L_x_135:
[----:B------:R-:W-:Y:S05]  /*4ff0*/  BSYNC B1 ;  /* 0x0000000000017941 */ /* 0x000fea0003800000 */
.L_x_134:
        /* <DEDUP_REMOVED lines=9> */
.L_x_137:
[----:B------:R-:W-:Y:S05]  /*5090*/  BSYNC B1 ;  /* 0x0000000000017941 */ /* 0x000fea0003800000 */
.L_x_136:
        /* <DEDUP_REMOVED lines=10> */
.L_x_139:
[----:B------:R-:W-:Y:S05]  /*5140*/  BSYNC B1 ;  /* 0x0000000000017941 */ /* 0x000fea0003800000 */
.L_x_138:
        /* <DEDUP_REMOVED lines=10> */
.L_x_141:
[----:B------:R-:W-:Y:S05]  /*51f0*/  BSYNC B1 ;  /* 0x0000000000017941 */ /* 0x000fea0003800000 */
.L_x_140:
        /* <DEDUP_REMOVED lines=9> */
.L_x_143:
[----:B------:R-:W-:Y:S05]  /*5290*/  BSYNC B1 ;  /* 0x0000000000017941 */ /* 0x000fea0003800000 */
.L_x_142:
        /* <DEDUP_REMOVED lines=9> */
.L_x_145:
[----:B------:R-:W-:Y:S05]  /*5330*/  BSYNC B1 ;  /* 0x0000000000017941 */ /* 0x000fea0003800000 */
.L_x_144:
        /* <DEDUP_REMOVED lines=10> */
.L_x_147:
[----:B------:R-:W-:Y:S05]  /*53e0*/  BSYNC B1 ;  /* 0x0000000000017941 */ /* 0x000fea0003800000 */
.L_x_146:
        /* <DEDUP_REMOVED lines=10> */
.L_x_149:
[----:B------:R-:W-:Y:S05]  /*5490*/  BSYNC B1 ;  /* 0x0000000000017941 */ /* 0x000fea0003800000 */
.L_x_148:
        /* <DEDUP_REMOVED lines=9> */
.L_x_151:
[----:B------:R-:W-:Y:S05]  /*5530*/  BSYNC B1 ;  /* 0x0000000000017941 */ /* 0x000fea0003800000 */
.L_x_150:
        /* <DEDUP_REMOVED lines=9> */
.L_x_153:
[----:B------:R-:W-:Y:S05]  /*55d0*/  BSYNC B1 ;  /* 0x0000000000017941 */ /* 0x000fea0003800000 */
.L_x_152:
        /* <DEDUP_REMOVED lines=10> */
.L_x_155:
[----:B------:R-:W-:Y:S05]  /*5680*/  BSYNC B1 ;  /* 0x0000000000017941 */ /* 0x000fea0003800000 */
.L_x_154:
        /* <DEDUP_REMOVED lines=10> */
.L_x_157:
[----:B------:R-:W-:Y:S05]  /*5730*/  BSYNC B1 ;  /* 0x0000000000017941 */ /* 0x000fea0003800000 */
.L_x_156:
        /* <DEDUP_REMOVED lines=9> */
.L_x_159:
[----:B------:R-:W-:Y:S05]  /*57d0*/  BSYNC B1 ;  /* 0x0000000000017941 */ /* 0x000fea0003800000 */
.L_x_158:
        /* <DEDUP_REMOVED lines=9> */
.L_x_161:
[----:B------:R-:W-:Y:S05]  /*5870*/  BSYNC B1 ;  /* 0x0000000000017941 */ /* 0x000fea0003800000 */
.L_x_160:
        /* <DEDUP_REMOVED lines=10> */
.L_x_163:
[----:B------:R-:W-:Y:S05]  /*5920*/  BSYNC B1 ;  /* 0x0000000000017941 */ /* 0x000fea0003800000 */
.L_x_162:
        /* <DEDUP_REMOVED lines=10> */
.L_x_165:
[----:B------:R-:W-:Y:S05]  /*59d0*/  BSYNC B1 ;  /* 0x0000000000017941 */ /* 0x000fea0003800000 */
.L_x_164:
        /* <DEDUP_REMOVED lines=9> */
.L_x_167:
[----:B------:R-:W-:Y:S05]  /*5a70*/  BSYNC B1 ;  /* 0x0000000000017941 */ /* 0x000fea0003800000 */
.L_x_166:
        /* <DEDUP_REMOVED lines=9> */
.L_x_169:
[----:B------:R-:W-:Y:S05]  /*5b10*/  BSYNC B1 ;  /* 0x0000000000017941 */ /* 0x000fea0003800000 */
.L_x_168:
        /* <DEDUP_REMOVED lines=10> */
.L_x_171:
[----:B------:R-:W-:Y:S05]  /*5bc0*/  BSYNC B1 ;  /* 0x0000000000017941 */ /* 0x000fea0003800000 */
.L_x_170:
        /* <DEDUP_REMOVED lines=10> */
.L_x_173:
[----:B------:R-:W-:Y:S05]  /*5c70*/  BSYNC B1 ;  /* 0x0000000000017941 */ /* 0x000fea0003800000 */
.L_x_172:
        /* <DEDUP_REMOVED lines=9> */
.L_x_175:
[----:B------:R-:W-:Y:S05]  /*5d10*/  BSYNC B1 ;  /* 0x0000000000017941 */ /* 0x000fea0003800000 */
.L_x_174:
        /* <DEDUP_REMOVED lines=9> */
.L_x_177:
[----:B------:R-:W-:Y:S05]  /*5db0*/  BSYNC B1 ;  /* 0x0000000000017941 */ /* 0x000fea0003800000 */
.L_x_176:
        /* <DEDUP_REMOVED lines=10> */
.L_x_179:
[----:B------:R-:W-:Y:S05]  /*5e60*/  BSYNC B1 ;  /* 0x0000000000017941 */ /* 0x000fea0003800000 */
.L_x_178:
        /* <DEDUP_REMOVED lines=10> */
.L_x_181:
[----:B------:R-:W-:Y:S05]  /*5f10*/  BSYNC B1 ;  /* 0x0000000000017941 */ /* 0x000fea0003800000 */
.L_x_180:
        /* <DEDUP_REMOVED lines=9> */
.L_x_183:
[----:B------:R-:W-:Y:S05]  /*5fb0*/  BSYNC B1 ;  /* 0x0000000000017941 */ /* 0x000fea0003800000 */
.L_x_182:
        /* <DEDUP_REMOVED lines=9> */
.L_x_185:
[----:B------:R-:W-:Y:S05]  /*6050*/  BSYNC B1 ;  /* 0x0000000000017941 */ /* 0x000fea0003800000 */
.L_x_184:
        /* <DEDUP_REMOVED lines=10> */
.L_x_187:
[----:B------:R-:W-:Y:S05]  /*6100*/  BSYNC B1 ;  /* 0x0000000000017941 */ /* 0x000fea0003800000 */
.L_x_186:
        /* <DEDUP_REMOVED lines=10> */
.L_x_189:
[----:B------:R-:W-:Y:S05]  /*61b0*/  BSYNC B1 ;  /* 0x0000000000017941 */ /* 0x000fea0003800000 */
.L_x_188:
        /* <DEDUP_REMOVED lines=9> */
.L_x_191:
[----:B------:R-:W-:Y:S05]  /*6250*/  BSYNC B1 ;  /* 0x0000000000017941 */ /* 0x000fea0003800000 */
.L_x_190:
        /* <DEDUP_REMOVED lines=9> */
.L_x_193:
[----:B------:R-:W-:Y:S05]  /*62f0*/  BSYNC B1 ;  /* 0x0000000000017941 */ /* 0x000fea0003800000 */
.L_x_192:
        /* <DEDUP_REMOVED lines=10> */
.L_x_195:
[----:B------:R-:W-:Y:S05]  /*63a0*/  BSYNC B1 ;  /* 0x0000000000017941 */ /* 0x000fea0003800000 */
.L_x_194:
        /* <DEDUP_REMOVED lines=10> */
.L_x_197:
[----:B------:R-:W-:Y:S05]  /*6450*/  BSYNC B1 ;  /* 0x0000000000017941 */ /* 0x000fea0003800000 */
.L_x_196:
        /* <DEDUP_REMOVED lines=9> */
.L_x_199:
[----:B------:R-:W-:Y:S05]  /*64f0*/  BSYNC B1 ;  /* 0x0000000000017941 */ /* 0x000fea0003800000 */
.L_x_198:
        /* <DEDUP_REMOVED lines=9> */
.L_x_201:
[----:B------:R-:W-:Y:S05]  /*6590*/  BSYNC B1 ;  /* 0x0000000000017941 */ /* 0x000fea0003800000 */
.L_x_200:
        /* <DEDUP_REMOVED lines=10> */
.L_x_203:
[----:B------:R-:W-:Y:S05]  /*6640*/  BSYNC B1 ;  /* 0x0000000000017941 */ /* 0x000fea0003800000 */
.L_x_202:
        /* <DEDUP_REMOVED lines=10> */
.L_x_205:
[----:B------:R-:W-:Y:S05]  /*66f0*/  BSYNC B1 ;  /* 0x0000000000017941 */ /* 0x000fea0003800000 */
.L_x_204:
        /* <DEDUP_REMOVED lines=9> */
.L_x_207:
[----:B------:R-:W-:Y:S05]  /*6790*/  BSYNC B1 ;  /* 0x0000000000017941 */ /* 0x000fea0003800000 */
.L_x_206:
        /* <DEDUP_REMOVED lines=9> */
.L_x_209:
[----:B------:R-:W-:Y:S05]  /*6830*/  BSYNC B1 ;  /* 0x0000000000017941 */ /* 0x000fea0003800000 */
.L_x_208:
        /* <DEDUP_REMOVED lines=10> */
.L_x_211:
[----:B------:R-:W-:Y:S05]  /*68e0*/  BSYNC B1 ;  /* 0x0000000000017941 */ /* 0x000fea0003800000 */
.L_x_210:
        /* <DEDUP_REMOVED lines=10> */
.L_x_213:
[----:B------:R-:W-:Y:S05]  /*6990*/  BSYNC B1 ;  /* 0x0000000000017941 */ /* 0x000fea0003800000 */
.L_x_212:
        /* <DEDUP_REMOVED lines=9> */
.L_x_215:
[----:B------:R-:W-:Y:S05]  /*6a30*/  BSYNC B1 ;  /* 0x0000000000017941 */ /* 0x000fea0003800000 */
.L_x_214:
        /* <DEDUP_REMOVED lines=9> */
.L_x_217:
[----:B------:R-:W-:Y:S05]  /*6ad0*/  BSYNC B1 ;  /* 0x0000000000017941 */ /* 0x000fea0003800000 */
.L_x_216:
        /* <DEDUP_REMOVED lines=10> */
.L_x_219:
[----:B------:R-:W-:Y:S05]  /*6b80*/  BSYNC B1 ;  /* 0x0000000000017941 */ /* 0x000fea0003800000 */
.L_x_218:
        /* <DEDUP_REMOVED lines=10> */
.L_x_221:
[----:B------:R-:W-:Y:S05]  /*6c30*/  BSYNC B1 ;  /* 0x0000000000017941 */ /* 0x000fea0003800000 */
.L_x_220:
        /* <DEDUP_REMOVED lines=9> */
.L_x_223:
[----:B------:R-:W-:Y:S05]  /*6cd0*/  BSYNC B1 ;  /* 0x0000000000017941 */ /* 0x000fea0003800000 */
.L_x_222:
        /* <DEDUP_REMOVED lines=9> */
.L_x_225:
[----:B------:R-:W-:Y:S05]  /*6d70*/  BSYNC B1 ;  /* 0x0000000000017941 */ /* 0x000fea0003800000 */
.L_x_224:
        /* <DEDUP_REMOVED lines=10> */
.L_x_227:
[----:B------:R-:W-:Y:S05]  /*6e20*/  BSYNC B1 ;  /* 0x0000000000017941 */ /* 0x000fea0003800000 */
.L_x_226:
        /* <DEDUP_REMOVED lines=10> */
.L_x_229:
[----:B------:R-:W-:Y:S05]  /*6ed0*/  BSYNC B1 ;  /* 0x0000000000017941 */ /* 0x000fea0003800000 */
.L_x_228:
        /* <DEDUP_REMOVED lines=9> */
.L_x_231:
[----:B------:R-:W-:Y:S05]  /*6f70*/  BSYNC B1 ;  /* 0x0000000000017941 */ /* 0x000fea0003800000 */
.L_x_230:
        /* <DEDUP_REMOVED lines=9> */
.L_x_233:
[----:B------:R-:W-:Y:S05]  /*7010*/  BSYNC B1 ;  /* 0x0000000000017941 */ /* 0x000fea0003800000 */
.L_x_232:
        /* <DEDUP_REMOVED lines=10> */
.L_x_235:
[----:B------:R-:W-:Y:S05]  /*70c0*/  BSYNC B1 ;  /* 0x0000000000017941 */ /* 0x000fea0003800000 */
.L_x_234:
        /* <DEDUP_REMOVED lines=10> */
.L_x_237:
[----:B------:R-:W-:Y:S05]  /*7170*/  BSYNC B1 ;  /* 0x0000000000017941 */ /* 0x000fea0003800000 */
.L_x_236:
        /* <DEDUP_REMOVED lines=9> */
.L_x_239:
[----:B------:R-:W-:Y:S05]  /*7210*/  BSYNC B1 ;  /* 0x0000000000017941 */ /* 0x000fea0003800000 */
.L_x_238:
        /* <DEDUP_REMOVED lines=9> */
.L_x_241:
[----:B------:R-:W-:Y:S05]  /*72b0*/  BSYNC B1 ;  /* 0x0000000000017941 */ /* 0x000fea0003800000 */
.L_x_240:
        /* <DEDUP_REMOVED lines=10> */
.L_x_243:
[----:B------:R-:W-:Y:S05]  /*7360*/  BSYNC B1 ;  /* 0x0000000000017941 */ /* 0x000fea0003800000 */
.L_x_242:
        /* <DEDUP_REMOVED lines=10> */
.L_x_245:
[----:B------:R-:W-:Y:S05]  /*7410*/  BSYNC B1 ;  /* 0x0000000000017941 */ /* 0x000fea0003800000 */
.L_x_244:
        /* <DEDUP_REMOVED lines=9> */
.L_x_247:
[----:B------:R-:W-:Y:S05]  /*74b0*/  BSYNC B1 ;  /* 0x0000000000017941 */ /* 0x000fea0003800000 */
.L_x_246:
        /* <DEDUP_REMOVED lines=9> */
.L_x_249:
[----:B------:R-:W-:Y:S05]  /*7550*/  BSYNC B1 ;  /* 0x0000000000017941 */ /* 0x000fea0003800000 */
.L_x_248:
        /* <DEDUP_REMOVED lines=10> */
.L_x_251:
[----:B------:R-:W-:Y:S05]  /*7600*/  BSYNC B1 ;  /* 0x0000000000017941 */ /* 0x000fea0003800000 */
.L_x_250:
        /* <DEDUP_REMOVED lines=10> */
.L_x_253:
[----:B------:R-:W-:Y:S05]  /*76b0*/  BSYNC B1 ;  /* 0x0000000000017941 */ /* 0x000fea0003800000 */
.L_x_252:
        /* <DEDUP_REMOVED lines=9> */
.L_x_255:
[----:B------:R-:W-:Y:S05]  /*7750*/  BSYNC B1 ;  /* 0x0000000000017941 */ /* 0x000fea0003800000 */
.L_x_254:
        /* <DEDUP_REMOVED lines=9> */
.L_x_257:
[----:B------:R-:W-:Y:S05]  /*77f0*/  BSYNC B1 ;  /* 0x0000000000017941 */ /* 0x000fea0003800000 */
.L_x_256:
        /* <DEDUP_REMOVED lines=10> */
.L_x_259:
[----:B------:R-:W-:Y:S05]  /*78a0*/  BSYNC B1 ;  /* 0x0000000000017941 */ /* 0x000fea0003800000 */
.L_x_258:
        /* <DEDUP_REMOVED lines=10> */
.L_x_261:
[----:B------:R-:W-:Y:S05]  /*7950*/  BSYNC B1 ;  /* 0x0000000000017941 */ /* 0x000fea0003800000 */
.L_x_260:
        /* <DEDUP_REMOVED lines=9> */
.L_x_263:
[----:B------:R-:W-:Y:S05]  /*79f0*/  BSYNC B1 ;  /* 0x0000000000017941 */ /* 0x000fea0003800000 */
.L_x_262:
        /* <DEDUP_REMOVED lines=9> */
.L_x_265:
[----:B------:R-:W-:Y:S05]  /*7a90*/  BSYNC B1 ;  /* 0x0000000000017941 */ /* 0x000fea0003800000 */
.L_x_264:
        /* <DEDUP_REMOVED lines=10> */
.L_x_267:
[----:B------:R-:W-:Y:S05]  /*7b40*/  BSYNC B1 ;  /* 0x0000000000017941 */ /* 0x000fea0003800000 */
.L_x_266:
        /* <DEDUP_REMOVED lines=10> */
.L_x_269:
[----:B------:R-:W-:Y:S05]  /*7bf0*/  BSYNC B1 ;  /* 0x0000000000017941 */ /* 0x000fea0003800000 */
.L_x_268:
        /* <DEDUP_REMOVED lines=9> */
.L_x_271:
[----:B------:R-:W-:Y:S05]  /*7c90*/  BSYNC B1 ;  /* 0x0000000000017941 */ /* 0x000fea0003800000 */
.L_x_270:
        /* <DEDUP_REMOVED lines=9> */
.L_x_273:
[----:B------:R-:W-:Y:S05]  /*7d30*/  BSYNC B1 ;  /* 0x0000000000017941 */ /* 0x000fea0003800000 */
.L_x_272:
        /* <DEDUP_REMOVED lines=10> */
.L_x_275:
[----:B------:R-:W-:Y:S05]  /*7de0*/  BSYNC B1 ;  /* 0x0000000000017941 */ /* 0x000fea0003800000 */
.L_x_274:
        /* <DEDUP_REMOVED lines=10> */
.L_x_277:
[----:B------:R-:W-:Y:S05]  /*7e90*/  BSYNC B1 ;  /* 0x0000000000017941 */ /* 0x000fea0003800000 */
.L_x_276:
[----:B01---5:R-:W-:Y:S01]  /*7ea0*/  LOP3.LUT R6, R152, 0xffffe000, RZ, 0xc0, !PT ;  /* 0xffffe00098067812 */ /* 0x023fe200078ec0ff */
        /* <DEDUP_REMOVED lines=8> */
.L_x_279:
[----:B------:R-:W-:Y:S05]  /*7f30*/  BSYNC B1 ;  /* 0x0000000000017941 */ /* 0x000fea0003800000 */
.L_x_278:
[----:B0-2--5:R-:W-:Y:S01]  /*7f40*/  LOP3.LUT R4, R152, 0xffffe000, RZ, 0xc0, !PT ;  /* 0xffffe00098047812 */ /* 0x025fe200078ec0ff */
[----:B------:R-:W-:Y:S01]  /*7f50*/  @P1 IMAD.MOV.U32 R5, RZ, RZ, R11 ;  /* 0x000000ffff051224 */ /* 0x000fe200078e000b */
[----:B------:R-:W-:Y:S01]  /*7f60*/  ISETP.GT.AND P0, PT, R0, 0x8, P0 ;  /* 0x000000080000780c */ /* 0x000fe20000704270 */
[----:B------:R-:W-:Y:S02]  /*7f70*/  BSSY B1, `(.L_x_280) ;  /* 0x0000008000017945 */ /* 0x000fe40003800000 */
[----:B------:R-:W-:Y:S01]  /*7f80*/  FMUL R3, R4, R155 ;  /* 0x0000009b04037220 */ /* 0x000fe20000400000 */
[----:B------:R-:W-:-:S03]  /*7f90*/  @P1 IMAD.MOV.U32 R4, RZ, RZ, R10 ;  /* 0x000000ffff041224 */ /* 0x000fc600078e000a */
[----:B------:R-:W-:-:S05]  /*7fa0*/  FFMA R3, R150, R154, R3 ;  /* 0x0000009a96037223 */ /* 0x000fca0000000003 */
[----:B------:R-:W-:-:S05]  /*7fb0*/  F2FP.TF32.F32.PACK_B R3, R3 ;  /* 0x00000003ff03723e */ /* 0x000fca00024050ff */
[----:B------:R0:W-:Y:S01]  /*7fc0*/  @P1 STG.E desc[UR36][R4.64+0x3e0], R3 ;  /* 0x0003e00304001986 */ /* 0x0001e2000c101924 */
[----:B------:R-:W-:Y:S05]  /*7fd0*/  @!P0 BRA `(.L_x_281) ;  /* 0x0000000000048947 */ /* 0x000fea0003800000 */
[----:B------:R2:W5:Y:S02]  /*7fe0*/  LDG.E.LTC128B R152, desc[UR36][R8.64+0x3e4] ;  /* 0x0003e42408987981 */ /* 0x000564000c1e1920 */
.L_x_281:
[----:B------:R-:W-:Y:S05]  /*7ff0*/  BSYNC B1 ;  /* 0x0000000000017941 */ /* 0x000fea0003800000 */
.L_x_280:
[----:B------:R-:W-:Y:S05]  /*8000*/  @!P0 BRA `(.L_x_282) ;  /* 0x0000002400308947 */ /* 0x000fea0003800000 */
[----:B-----5:R-:W-:-:S05]  /*8010*/  LOP3.LUT R152, R152, 0xffffe000, RZ, 0xc0, !PT ;  /* 0xffffe00098987812 */ /* 0x020fca00078ec0ff */
[----:B------:R-:W-:-:S04]  /*8020*/  FMUL R152, R152, R155 ;  /* 0x0000009b98987220 */ /* 0x000fc80000400000 */
[----:B------:R-:W-:-:S05]  /*8030*/  FFMA R151, R151, R154, R152 ;  /* 0x0000009a97977223 */ /* 0x000fca0000000098 */
[----:B------:R-:W-:-:S05]  /*8040*/  F2FP.TF32.F32.PACK_B R151, R151 ;  /* 0x00000097ff97723e */ /* 0x000fca00024050ff */
[----:B------:R0:W-:Y:S01]  /*8050*/  STG.E desc[UR36][R10.64+0x3e4], R151 ;  /* 0x0003e4970a007986 */ /* 0x0001e2000c101924 */
[----:B------:R-:W-:Y:S05]  /*8060*/  BRA `(.L_x_282) ;  /* 0x0000002400187947 */ /* 0x000fea0003800000 */
.L_x_29:
[----:B------:R-:W-:Y:S01]  /*8070*/  ISETP.GT.AND P3, PT, R3, 0x1, PT ;  /* 0x000000010300780c */ /* 0x000fe20003f64270 */
[----:B------:R-:W-:Y:S01]  /*8080*/  ULDC.64 UR4, c[0x0][0x5c0] ;  /* 0x0001700000047ab9 */ /* 0x000fe20000000a00 */
[-C--:B------:R-:W-:Y:S01]  /*8090*/  FMUL R9, R24, R154.reuse ;  /* 0x0000009a18097220 */ /* 0x080fe20000400000 */
[----:B------:R-:W-:Y:S01]  /*80a0*/  LEA R4, P4, R162, UR4, 0x2 ;  /* 0x00000004a2047c11 */ /* 0x000fe2000f8810ff */
[-C--:B------:R-:W-:Y:S01]  /*80b0*/  FMUL R25, R25, R154.reuse ;  /* 0x0000009a19197220 */ /* 0x080fe20000400000 */
[----:B------:R-:W-:Y:S01]  /*80c0*/  ISETP.GT.AND P0, PT, R0, RZ, P3 ;  /* 0x000000ff0000720c */ /* 0x000fe20001f04270 */
[-C--:B------:R-:W-:Y:S01]  /*80d0*/  FMUL R27, R27, R154.reuse ;  /* 0x0000009a1b1b7220 */ /* 0x080fe20000400000 */
[----:B------:R-:W-:Y:S01]  /*80e0*/  LEA.HI.X R5, R162, UR5, R171, 0x2, P4 ;  /* 0x00000005a2057c11 */ /* 0x000fe2000a0f14ab */
[-C--:B------:R-:W-:Y:S01]  /*80f0*/  FMUL R29, R29, R154.reuse ;  /* 0x0000009a1d1d7220 */ /* 0x080fe20000400000 */
[----:B------:R-:W-:Y:S01]  /*8100*/  F2FP.TF32.F32.PACK_B R9, R9 ;  /* 0x00000009ff09723e */ /* 0x000fe200024050ff */
[-C--:B------:R-:W-:Y:S01]  /*8110*/  FMUL R31, R31, R154.reuse ;  /* 0x0000009a1f1f7220 */ /* 0x080fe20000400000 */
[----:B------:R-:W-:Y:S01]  /*8120*/  F2FP.TF32.F32.PACK_B R25, R25 ;  /* 0x00000019ff19723e */ /* 0x000fe200024050ff */
[----:B------:R-:W-:Y:S01]  /*8130*/  FMUL R13, R32, R154 ;  /* 0x0000009a200d7220 */ /* 0x000fe20000400000 */
[C---:B------:R-:W-:Y:S01]  /*8140*/  SHF.L.U64.HI R7, R10.reuse, 0x5, R11 ;  /* 0x000000050a077819 */ /* 0x040fe2000001020b */
[----:B------:R0:W-:Y:S01]  /*8150*/  @P2 STG.E desc[UR36][R4.64], R9 ;  /* 0x0000000904002986 */ /* 0x0001e2000c101924 */
[----:B------:R-:W-:Y:S01]  /*8160*/  LEA R6, P4, R10, R4, 0x5 ;  /* 0x000000040a067211 */ /* 0x000fe200078828ff */
[-C--:B------:R-:W-:Y:S01]  /*8170*/  FMUL R11, R26, R154.reuse ;  /* 0x0000009a1a0b7220 */ /* 0x080fe20000400000 */
[C---:B------:R-:W-:Y:S01]  /*8180*/  ISETP.GT.AND P1, PT, R0.reuse, 0x8, P1 ;  /* 0x000000080000780c */ /* 0x040fe20000f24270 */
[----:B------:R-:W-:Y:S01]  /*8190*/  @P0 STG.E desc[UR36][R4.64+0x4], R25 ;  /* 0x0000041904000986 */ /* 0x000fe2000c101924 */
[----:B------:R-:W-:Y:S01]  /*81a0*/  ISETP.GT.AND P2, PT, R3, 0x8, PT ;  /* 0x000000080300780c */ /* 0x000fe20003f44270 */
[----:B------:R-:W-:Y:S01]  /*81b0*/  IMAD.X R7, R7, 0x1, R5, P4 ;  /* 0x0000000107077824 */ /* 0x000fe200020e0605 */
[C---:B------:R-:W-:Y:S01]  /*81c0*/  ISETP.GT.AND P3, PT, R0.reuse, 0x8, P3 ;  /* 0x000000080000780c */ /* 0x040fe20001f64270 */
[-C--:B------:R-:W-:Y:S01]  /*81d0*/  FMUL R33, R33, R154.reuse ;  /* 0x0000009a21217220 */ /* 0x080fe20000400000 */
[----:B------:R-:W-:Y:S01]  /*81e0*/  ISETP.GT.AND P0, PT, R3, 0x9, PT ;  /* 0x000000090300780c */ /* 0x000fe20003f04270 */
[-C--:B------:R-:W-:Y:S01]  /*81f0*/  FMUL R35, R35, R154.reuse ;  /* 0x0000009a23237220 */ /* 0x080fe20000400000 */
[----:B------:R-:W-:Y:S01]  /*8200*/  ISETP.GT.AND P5, PT, R0, RZ, P2 ;  /* 0x000000ff0000720c */ /* 0x000fe200017a4270 */
[-C--:B0-----:R-:W-:Y:S01]  /*8210*/  FMUL R9, R28, R154.reuse ;  /* 0x0000009a1c097220 */ /* 0x081fe20000400000 */
[C---:B------:R-:W-:Y:S01]  /*8220*/  ISETP.GT.AND P4, PT, R0.reuse, RZ, P0 ;  /* 0x000000ff0000720c */ /* 0x040fe20000784270 */
[-C--:B------:R-:W-:Y:S01]  /*8230*/  FMUL R37, R37, R154.reuse ;  /* 0x0000009a25257220 */ /* 0x080fe20000400000 */
[----:B------:R-:W-:Y:S01]  /*8240*/  F2FP.TF32.F32.PACK_B R11, R11 ;  /* 0x0000000bff0b723e */ /* 0x000fe200024050ff */
[-C--:B------:R-:W-:Y:S01]  /*8250*/  FMUL R39, R39, R154.reuse ;  /* 0x0000009a27277220 */ /* 0x080fe20000400000 */
[----:B------:R-:W-:Y:S01]  /*8260*/  F2FP.TF32.F32.PACK_B R27, R27 ;  /* 0x0000001bff1b723e */ /* 0x000fe200024050ff */
[-C--:B------:R-:W-:Y:S01]  /*8270*/  FMUL R41, R41, R154.reuse ;  /* 0x0000009a29297220 */ /* 0x080fe20000400000 */
[----:B------:R-:W-:Y:S01]  /*8280*/  F2FP.TF32.F32.PACK_B R9, R9 ;  /* 0x00000009ff09723e */ /* 0x000fe200024050ff */
[----:B------:R0:W-:Y:S01]  /*8290*/  @P1 STG.E desc[UR36][R6.64], R11 ;  /* 0x0000000b06001986 */ /* 0x0001e2000c101924 */
[----:B------:R-:W-:Y:S01]  /*82a0*/  F2FP.TF32.F32.PACK_B R29, R29 ;  /* 0x0000001dff1d723e */ /* 0x000fe200024050ff */
[-C--:B------:R-:W-:Y:S01]  /*82b0*/  FMUL R43, R43, R154.reuse ;  /* 0x0000009a2b2b7220 */ /* 0x080fe20000400000 */
[C---:B------:R-:W-:Y:S01]  /*82c0*/  ISETP.GT.AND P1, PT, R3.reuse, 0x10, PT ;  /* 0x000000100300780c */ /* 0x040fe20003f24270 */
[----:B------:R-:W-:Y:S01]  /*82d0*/  @P3 STG.E desc[UR36][R6.64+0x4], R27 ;  /* 0x0000041b06003986 */ /* 0x000fe2000c101924 */
[----:B------:R-:W-:Y:S01]  /*82e0*/  ISETP.GT.AND P3, PT, R3, 0x11, PT ;  /* 0x000000110300780c */ /* 0x000fe20003f64270 */
[-C--:B------:R-:W-:Y:S01]  /*82f0*/  FMUL R45, R45, R154.reuse ;  /* 0x0000009a2d2d7220 */ /* 0x080fe20000400000 */
[C---:B------:R-:W-:Y:S01]  /*8300*/  ISETP.GT.AND P2, PT, R0.reuse, 0x8, P2 ;  /* 0x000000080000780c */ /* 0x040fe20001744270 */
[----:B------:R1:W-:Y:S01]  /*8310*/  @P5 STG.E desc[UR36][R4.64+0x20], R9 ;  /* 0x0000200904005986 */ /* 0x0003e2000c101924 */
[C---:B------:R-:W-:Y:S01]  /*8320*/  ISETP.GT.AND P0, PT, R0.reuse, 0x8, P0 ;  /* 0x000000080000780c */ /* 0x040fe20000704270 */
[-C--:B------:R-:W-:Y:S01]  /*8330*/  FMUL R47, R47, R154.reuse ;  /* 0x0000009a2f2f7220 */ /* 0x080fe20000400000 */
[----:B------:R-:W-:Y:S01]  /*8340*/  ISETP.GT.AND P5, PT, R0, RZ, P1 ;  /* 0x000000ff0000720c */ /* 0x000fe20000fa4270 */
[----:B------:R-:W-:Y:S01]  /*8350*/  @P4 STG.E desc[UR36][R4.64+0x24], R29 ;  /* 0x0000241d04004986 */ /* 0x000fe2000c101924 */
[-C--:B0-----:R-:W-:Y:S01]  /*8360*/  FMUL R11, R30, R154.reuse ;  /* 0x0000009a1e0b7220 */ /* 0x081fe20000400000 */
[----:B------:R-:W-:Y:S01]  /*8370*/  ISETP.GT.AND P4, PT, R0, RZ, P3 ;  /* 0x000000ff0000720c */ /* 0x000fe20001f84270 */
[-C--:B------:R-:W-:Y:S01]  /*8380*/  FMUL R49, R49, R154.reuse ;  /* 0x0000009a31317220 */ /* 0x080fe20000400000 */
[----:B------:R-:W-:Y:S01]  /*8390*/  F2FP.TF32.F32.PACK_B R31, R31 ;  /* 0x0000001fff1f723e */ /* 0x000fe200024050ff */
[-C--:B------:R-:W-:Y:S01]  /*83a0*/  FMUL R51, R51, R154.reuse ;  /* 0x0000009a33337220 */ /* 0x080fe20000400000 */
[----:B------:R-:W-:Y:S01]  /*83b0*/  F2FP.TF32.F32.PACK_B R11, R11 ;  /* 0x0000000bff0b723e */ /* 0x000fe200024050ff */
[-C--:B------:R-:W-:Y:S01]  /*83c0*/  FMUL R53, R53, R154.reuse ;  /* 0x0000009a35357220 */ /* 0x080fe20000400000 */
[----:B------:R-:W-:Y:S01]  /*83d0*/  F2FP.TF32.F32.PACK_B R13, R13 ;  /* 0x0000000dff0d723e */ /* 0x000fe200024050ff */
[-C--:B-1----:R-:W-:Y:S01]  /*83e0*/  FMUL R9, R34, R154.reuse ;  /* 0x0000009a22097220 */ /* 0x082fe20000400000 */
[----:B------:R-:W-:Y:S01]  /*83f0*/  F2FP.TF32.F32.PACK_B R33, R33 ;  /* 0x00000021ff21723e */ /* 0x000fe200024050ff */
[----:B------:R0:W-:Y:S01]  /*8400*/  @P2 STG.E desc[UR36][R6.64+0x20], R11 ;  /* 0x0000200b06002986 */ /* 0x0001e2000c101924 */
[C---:B------:R-:W-:Y:S01]  /*8410*/  ISETP.GT.AND P1, PT, R0.reuse, 0x8, P1 ;  /* 0x000000080000780c */ /* 0x040fe20000f24270 */
[-C--:B------:R-:W-:Y:S01]  /*8420*/  FMUL R55, R55, R154.reuse ;  /* 0x0000009a37377220 */ /* 0x080fe20000400000 */
[C---:B------:R-:W-:Y:S01]  /*8430*/  ISETP.GT.AND P2, PT, R3.reuse, 0x19, PT ;  /* 0x000000190300780c */ /* 0x040fe20003f44270 */
[----:B------:R-:W-:Y:S01]  /*8440*/  @P0 STG.E desc[UR36][R6.64+0x24], R31 ;  /* 0x0000241f06000986 */ /* 0x000fe2000c101924 */
[----:B------:R-:W-:Y:S01]  /*8450*/  ISETP.GT.AND P0, PT, R3, 0x18, PT ;  /* 0x000000180300780c */ /* 0x000fe20003f04270 */
[-C--:B------:R-:W-:Y:S01]  /*8460*/  FMUL R57, R57, R154.reuse ;  /* 0x0000009a39397220 */ /* 0x080fe20000400000 */
[----:B------:R-:W-:Y:S01]  /*8470*/  F2FP.TF32.F32.PACK_B R9, R9 ;  /* 0x00000009ff09723e */ /* 0x000fe200024050ff */
[----:B------:R1:W-:Y:S01]  /*8480*/  @P5 STG.E desc[UR36][R4.64+0x40], R13 ;  /* 0x0000400d04005986 */ /* 0x0003e2000c101924 */
[C---:B------:R-:W-:Y:S01]  /*8490*/  ISETP.GT.AND P5, PT, R0.reuse, RZ, P0 ;  /* 0x000000ff0000720c */ /* 0x040fe200007a4270 */
[-C--:B------:R-:W-:Y:S01]  /*84a0*/  FMUL R59, R59, R154.reuse ;  /* 0x0000009a3b3b7220 */ /* 0x080fe20000400000 */
[----:B------:R-:W-:Y:S01]  /*84b0*/  F2FP.TF32.F32.PACK_B R35, R35 ;  /* 0x00000023ff23723e */ /* 0x000fe200024050ff */
[----:B------:R-:W-:Y:S01]  /*84c0*/  @P4 STG.E desc[UR36][R4.64+0x44], R33 ;  /* 0x0000442104004986 */ /* 0x000fe2000c101924 */
[----:B------:R-:W-:Y:S01]  /*84d0*/  ISETP.GT.AND P4, PT, R0, 0x8, P3 ;  /* 0x000000080000780c */ /* 0x000fe20001f84270 */
[-C--:B0-----:R-:W-:Y:S01]  /*84e0*/  FMUL R11, R36, R154.reuse ;  /* 0x0000009a240b7220 */ /* 0x081fe20000400000 */
[----:B------:R-:W-:Y:S01]  /*84f0*/  ISETP.GT.AND P3, PT, R0, RZ, P2 ;  /* 0x000000ff0000720c */ /* 0x000fe20001764270 */
[----:B------:R0:W-:Y:S01]  /*8500*/  @P1 STG.E desc[UR36][R6.64+0x40], R9 ;  /* 0x0000400906001986 */ /* 0x0001e2000c101924 */
[----:B------:R-:W-:Y:S01]  /*8510*/  F2FP.TF32.F32.PACK_B R37, R37 ;  /* 0x00000025ff25723e */ /* 0x000fe200024050ff */
[-C--:B------:R-:W-:Y:S01]  /*8520*/  FMUL R61, R61, R154.reuse ;  /* 0x0000009a3d3d7220 */ /* 0x080fe20000400000 */
[----:B------:R-:W-:Y:S01]  /*8530*/  F2FP.TF32.F32.PACK_B R11, R11 ;  /* 0x0000000bff0b723e */ /* 0x000fe200024050ff */
[-C--:B-1----:R-:W-:Y:S01]  /*8540*/  FMUL R13, R40, R154.reuse ;  /* 0x0000009a280d7220 */ /* 0x082fe20000400000 */
[----:B------:R-:W-:Y:S01]  /*8550*/  ISETP.GT.AND P1, PT, R3, 0x20, PT ;  /* 0x000000200300780c */ /* 0x000fe20003f24270 */
[-C--:B------:R-:W-:Y:S01]  /*8560*/  FMUL R63, R63, R154.reuse ;  /* 0x0000009a3f3f7220 */ /* 0x080fe20000400000 */
[C---:B------:R-:W-:Y:S01]  /*8570*/  ISETP.GT.AND P0, PT, R0.reuse, 0x8, P0 ;  /* 0x000000080000780c */ /* 0x040fe20000704270 */
[-C--:B------:R-:W-:Y:S01]  /*8580*/  FMUL R65, R65, R154.reuse ;  /* 0x0000009a41417220 */ /* 0x080fe20000400000 */
[----:B------:R-:W-:Y:S01]  /*8590*/  F2FP.TF32.F32.PACK_B R39, R39 ;  /* 0x00000027ff27723e */ /* 0x000fe200024050ff */
[----:B------:R-:W-:Y:S01]  /*85a0*/  @P4 STG.E desc[UR36][R6.64+0x44], R35 ;  /* 0x0000442306004986 */ /* 0x000fe2000c101924 */
[----:B------:R-:W-:Y:S01]  /*85b0*/  ISETP.GT.AND P4, PT, R0, 0x8, P2 ;  /* 0x000000080000780c */ /* 0x000fe20001784270 */
[-C--:B0-----:R-:W-:Y:S01]  /*85c0*/  FMUL R9, R38, R154.reuse ;  /* 0x0000009a26097220 */ /* 0x081fe20000400000 */
[----:B------:R-:W-:Y:S01]  /*85d0*/  ISETP.GT.AND P2, PT, R3, 0x21, PT ;  /* 0x000000210300780c */ /* 0x000fe20003f44270 */
[----:B------:R0:W-:Y:S01]  /*85e0*/  @P5 STG.E desc[UR36][R4.64+0x60], R11 ;  /* 0x0000600b04005986 */ /* 0x0001e2000c101924 */
[C---:B------:R-:W-:Y:S01]  /*85f0*/  ISETP.GT.AND P5, PT, R0.reuse, RZ, P1 ;  /* 0x000000ff0000720c */ /* 0x040fe20000fa4270 */
[-C--:B------:R-:W-:Y:S01]  /*8600*/  FMUL R67, R67, R154.reuse ;  /* 0x0000009a43437220 */ /* 0x080fe20000400000 */
[----:B------:R-:W-:Y:S01]  /*8610*/  F2FP.TF32.F32.PACK_B R9, R9 ;  /* 0x00000009ff09723e */ /* 0x000fe200024050ff */
[----:B------:R-:W-:Y:S01]  /*8620*/  @P3 STG.E desc[UR36][R4.64+0x64], R37 ;  /* 0x0000642504003986 */ /* 0x000fe2000c101924 */
[C---:B------:R-:W-:Y:S01]  /*8630*/  ISETP.GT.AND P3, PT, R0.reuse, RZ, P2 ;  /* 0x000000ff0000720c */ /* 0x040fe20001764270 */
[-C--:B------:R-:W-:Y:S01]  /*8640*/  FMUL R69, R69, R154.reuse ;  /* 0x0000009a45457220 */ /* 0x080fe20000400000 */
[----:B------:R-:W-:Y:S01]  /*8650*/  F2FP.TF32.F32.PACK_B R13, R13 ;  /* 0x0000000dff0d723e */ /* 0x000fe200024050ff */
[----:B------:R1:W-:Y:S01]  /*8660*/  @P0 STG.E desc[UR36][R6.64+0x60], R9 ;  /* 0x0000600906000986 */ /* 0x0003e2000c101924 */
[----:B------:R-:W-:Y:S01]  /*8670*/  F2FP.TF32.F32.PACK_B R41, R41 ;  /* 0x00000029ff29723e */ /* 0x000fe200024050ff */
[-C--:B------:R-:W-:Y:S01]  /*8680*/  FMUL R71, R71, R154.reuse ;  /* 0x0000009a47477220 */ /* 0x080fe20000400000 */
[C---:B------:R-:W-:Y:S01]  /*8690*/  ISETP.GT.AND P0, PT, R3.reuse, 0x28, PT ;  /* 0x000000280300780c */ /* 0x040fe20003f04270 */
[----:B------:R-:W-:Y:S01]  /*86a0*/  @P4 STG.E desc[UR36][R6.64+0x64], R39 ;  /* 0x0000642706004986 */ /* 0x000fe2000c101924 */
[----:B------:R-:W-:Y:S01]  /*86b0*/  ISETP.GT.AND P1, PT, R0, 0x8, P1 ;  /* 0x000000080000780c */ /* 0x000fe20000f24270 */
[-C--:B0-----:R-:W-:Y:S01]  /*86c0*/  FMUL R11, R44, R154.reuse ;  /* 0x0000009a2c0b7220 */ /* 0x081fe20000400000 */
[C---:B------:R-:W-:Y:S01]  /*86d0*/  ISETP.GT.AND P4, PT, R0.reuse, 0x8, P2 ;  /* 0x000000080000780c */ /* 0x040fe20001784270 */
[----:B------:R0:W-:Y:S01]  /*86e0*/  @P5 STG.E desc[UR36][R4.64+0x80], R13 ;  /* 0x0000800d04005986 */ /* 0x0001e2000c101924 */
[----:B------:R-:W-:Y:S01]  /*86f0*/  ISETP.GT.AND P2, PT, R3, 0x29, PT ;  /* 0x000000290300780c */ /* 0x000fe20003f44270 */
[-C--:B------:R-:W-:Y:S01]  /*8700*/  FMUL R73, R73, R154.reuse ;  /* 0x0000009a49497220 */ /* 0x080fe20000400000 */
[----:B------:R-:W-:Y:S01]  /*8710*/  ISETP.GT.AND P5, PT, R0, RZ, P0 ;  /* 0x000000ff0000720c */ /* 0x000fe200007a4270 */
[-C--:B-1----:R-:W-:Y:S01]  /*8720*/  FMUL R9, R42, R154.reuse ;  /* 0x0000009a2a097220 */ /* 0x082fe20000400000 */
[----:B------:R-:W-:Y:S01]  /*8730*/  @P3 STG.E desc[UR36][R4.64+0x84], R41 ;  /* 0x0000842904003986 */ /* 0x000fe2000c101924 */
[----:B------:R-:W-:Y:S01]  /*8740*/  ISETP.GT.AND P3, PT, R0, RZ, P2 ;  /* 0x000000ff0000720c */ /* 0x000fe20001764270 */
[-C--:B------:R-:W-:Y:S01]  /*8750*/  FMUL R75, R75, R154.reuse ;  /* 0x0000009a4b4b7220 */ /* 0x080fe20000400000 */
[----:B------:R-:W-:Y:S01]  /*8760*/  F2FP.TF32.F32.PACK_B R43, R43 ;  /* 0x0000002bff2b723e */ /* 0x000fe200024050ff */
[-C--:B------:R-:W-:Y:S01]  /*8770*/  FMUL R77, R77, R154.reuse ;  /* 0x0000009a4d4d7220 */ /* 0x080fe20000400000 */
[----:B------:R-:W-:Y:S01]  /*8780*/  F2FP.TF32.F32.PACK_B R9, R9 ;  /* 0x00000009ff09723e */ /* 0x000fe200024050ff */
[-C--:B------:R-:W-:Y:S01]  /*8790*/  FMUL R79, R79, R154.reuse ;  /* 0x0000009a4f4f7220 */ /* 0x080fe20000400000 */
[----:B------:R-:W-:Y:S01]  /*87a0*/  F2FP.TF32.F32.PACK_B R11, R11 ;  /* 0x0000000bff0b723e */ /* 0x000fe200024050ff */
[-C--:B0-----:R-:W-:Y:S01]  /*87b0*/  FMUL R13, R48, R154.reuse ;  /* 0x0000009a300d7220 */ /* 0x081fe20000400000 */
[----:B------:R-:W-:Y:S01]  /*87c0*/  F2FP.TF32.F32.PACK_B R45, R45 ;  /* 0x0000002dff2d723e */ /* 0x000fe200024050ff */
[----:B------:R0:W-:Y:S01]  /*87d0*/  @P1 STG.E desc[UR36][R6.64+0x80], R9 ;  /* 0x0000800906001986 */ /* 0x0001e2000c101924 */
[----:B------:R-:W-:Y:S01]  /*87e0*/  ISETP.GT.AND P1, PT, R3, 0x30, PT ;  /* 0x000000300300780c */ /* 0x000fe20003f24270 */
[-C--:B------:R-:W-:Y:S01]  /*87f0*/  FMUL R81, R81, R154.reuse ;  /* 0x0000009a51517220 */ /* 0x080fe20000400000 */
[C---:B------:R-:W-:Y:S01]  /*8800*/  ISETP.GT.AND P0, PT, R0.reuse, 0x8, P0 ;  /* 0x000000080000780c */ /* 0x040fe20000704270 */
[----:B------:R-:W-:Y:S01]  /*8810*/  @P4 STG.E desc[UR36][R6.64+0x84], R43 ;  /* 0x0000842b06004986 */ /* 0x000fe2000c101924 */
[C---:B------:R-:W-:Y:S01]  /*8820*/  ISETP.GT.AND P4, PT, R0.reuse, 0x8, P2 ;  /* 0x000000080000780c */ /* 0x040fe20001784270 */
[-C--:B------:R-:W-:Y:S01]  /*8830*/  FMUL R83, R83, R154.reuse ;  /* 0x0000009a53537220 */ /* 0x080fe20000400000 */
[----:B------:R-:W-:Y:S01]  /*8840*/  ISETP.GT.AND P2, PT, R3, 0x31, PT ;  /* 0x000000310300780c */ /* 0x000fe20003f44270 */
[----:B------:R1:W-:Y:S01]  /*8850*/  @P5 STG.E desc[UR36][R4.64+0xa0], R11 ;  /* 0x0000a00b04005986 */ /* 0x0003e2000c101924 */
[----:B------:R-:W-:Y:S01]  /*8860*/  ISETP.GT.AND P5, PT, R0, RZ, P1 ;  /* 0x000000ff0000720c */ /* 0x000fe20000fa4270 */
[-C--:B------:R-:W-:Y:S01]  /*8870*/  FMUL R85, R85, R154.reuse ;  /* 0x0000009a55557220 */ /* 0x080fe20000400000 */
[----:B------:R-:W-:Y:S01]  /*8880*/  F2FP.TF32.F32.PACK_B R47, R47 ;  /* 0x0000002fff2f723e */ /* 0x000fe200024050ff */
[-C--:B0-----:R-:W-:Y:S01]  /*8890*/  FMUL R9, R46, R154.reuse ;  /* 0x0000009a2e097220 */ /* 0x081fe20000400000 */
        /* <DEDUP_REMOVED lines=9> */
[C---:B------:R-:W-:Y:S01]  /*8930*/  ISETP.GT.AND P1, PT, R0.reuse, 0x8, P1 ;  /* 0x000000080000780c */ /* 0x040fe20000f24270 */
[----:B------:R0:W-:Y:S01]  /*8940*/  @P0 STG.E desc[UR36][R6.64+0xa0], R9 ;  /* 0x0000a00906000986 */ /* 0x0001e2000c101924 */
[----:B------:R-:W-:Y:S01]  /*8950*/  ISETP.GT.AND P0, PT, R3, 0x38, PT ;  /* 0x000000380300780c */ /* 0x000fe20003f04270 */
[-C--:B------:R-:W-:Y:S01]  /*8960*/  FMUL R93, R93, R154.reuse ;  /* 0x0000009a5d5d7220 */ /* 0x080fe20000400000 */
[----:B------:R-:W-:Y:S01]  /*8970*/  F2FP.TF32.F32.PACK_B R51, R51 ;  /* 0x00000033ff33723e */ /* 0x000fe200024050ff */
        /* <DEDUP_REMOVED lines=10> */
[C---:B------:R-:W-:Y:S01]  /*8a20*/  ISETP.GT.AND P3, PT, R0.reuse, RZ, P2 ;  /* 0x000000ff0000720c */ /* 0x040fe20001764270 */
[-C--:B------:R-:W-:Y:S01]  /*8a30*/  FMUL R99, R99, R154.reuse ;  /* 0x0000009a63637220 */ /* 0x080fe20000400000 */
[----:B------:R-:W-:Y:S01]  /*8a40*/  F2FP.TF32.F32.PACK_B R53, R53 ;  /* 0x00000035ff35723e */ /* 0x000fe200024050ff */
[-C--:B------:R-:W-:Y:S01]  /*8a50*/  FMUL R101, R101, R154.reuse ;  /* 0x0000009a65657220 */ /* 0x080fe20000400000 */
[----:B------:R-:W-:Y:S01]  /*8a60*/  F2FP.TF32.F32.PACK_B R9, R9 ;  /* 0x00000009ff09723e */ /* 0x000fe200024050ff */
[-C--:B------:R-:W-:Y:S01]  /*8a70*/  FMUL R103, R103, R154.reuse ;  /* 0x0000009a67677220 */ /* 0x080fe20000400000 */
[----:B------:R-:W-:Y:S01]  /*8a80*/  ISETP.GT.AND P0, PT, R0, 0x8, P0 ;  /* 0x000000080000780c */ /* 0x000fe20000704270 */
[-C--:B-1----:R-:W-:Y:S01]  /*8a90*/  FMUL R13, R56, R154.reuse ;  /* 0x0000009a380d7220 */ /* 0x082fe20000400000 */
[----:B------:R-:W-:Y:S01]  /*8aa0*/  F2FP.TF32.F32.PACK_B R55, R55 ;  /* 0x00000037ff37723e */ /* 0x000fe200024050ff */
        /* <DEDUP_REMOVED lines=16> */
[----:B------:R-:W-:Y:S01]  /*8bb0*/  ISETP.GT.AND P1, PT, R0, 0x8, P1 ;  /* 0x000000080000780c */ /* 0x000fe20000f24270 */
[-C--:B------:R-:W-:Y:S01]  /*8bc0*/  FMUL R113, R113, R154.reuse ;  /* 0x0000009a71717220 */ /* 0x080fe20000400000 */
[----:B------:R-:W-:Y:S01]  /*8bd0*/  F2FP.TF32.F32.PACK_B R9, R9 ;  /* 0x00000009ff09723e */ /* 0x000fe200024050ff */
[-C--:B------:R-:W-:Y:S01]  /*8be0*/  FMUL R115, R115, R154.reuse ;  /* 0x0000009a73737220 */ /* 0x080fe20000400000 */
[-C--:B-1----:R-:W-:Y:S01]  /*8bf0*/  FMUL R11, R60, R154.reuse ;  /* 0x0000009a3c0b7220 */ /* 0x082fe20000400000 */
[----:B------:R-:W-:Y:S01]  /*8c00*/  F2FP.TF32.F32.PACK_B R59, R59 ;  /* 0x0000003bff3b723e */ /* 0x000fe200024050ff */
[-C--:B------:R-:W-:Y:S01]  /*8c10*/  FMUL R117, R117, R154.reuse ;  /* 0x0000009a75757220 */ /* 0x080fe20000400000 */
        /* <DEDUP_REMOVED lines=58> */
[----:B0-----:R-:W-:Y:S01]  /*8fc0*/  FMUL R9, R66, R154 ;  /* 0x0000009a42097220 */ /* 0x001fe20000400000 */
[----:B------:R-:W-:Y:S01]  /*8fd0*/  @P3 STG.E desc[UR36][R4.64+0x144], R65 ;  /* 0x0001444104003986 */ /* 0x000fe2000c101924 */
[----:B------:R-:W-:-:S02]  /*8fe0*/  ISETP.GT.AND P3, PT, R0, RZ, P2 ;  /* 0x000000ff0000720c */ /* 0x000fc40001764270 */
[----:B------:R-:W-:Y:S02]  /*8ff0*/  ISETP.GT.AND P0, PT, R0, 0x8, P0 ;  /* 0x000000080000780c */ /* 0x000fe40000704270 */
[----:B------:R-:W-:Y:S01]  /*9000*/  F2FP.TF32.F32.PACK_B R9, R9 ;  /* 0x00000009ff09723e */ /* 0x000fe200024050ff */
[----:B-1----:R-:W-:Y:S01]  /*9010*/  FMUL R13, R72, R154 ;  /* 0x0000009a480d7220 */ /* 0x002fe20000400000 */
[----:B------:R-:W-:-:S03]  /*9020*/  F2FP.TF32.F32.PACK_B R71, R71 ;  /* 0x00000047ff47723e */ /* 0x000fc600024050ff */
[----:B------:R0:W-:Y:S01]  /*9030*/  @P1 STG.E desc[UR36][R6.64+0x140], R9 ;  /* 0x0001400906001986 */ /* 0x0001e2000c101924 */
[C---:B------:R-:W-:Y:S02]  /*9040*/  ISETP.GT.AND P1, PT, R3.reuse, 0x60, PT ;  /* 0x000000600300780c */ /* 0x040fe40003f24270 */
[----:B------:R-:W-:Y:S01]  /*9050*/  F2FP.TF32.F32.PACK_B R13, R13 ;  /* 0x0000000dff0d723e */ /* 0x000fe200024050ff */
[----:B------:R-:W-:Y:S01]  /*9060*/  @P4 STG.E desc[UR36][R6.64+0x144], R67 ;  /* 0x0001444306004986 */ /* 0x000fe2000c101924 */
[C---:B------:R-:W-:Y:S02]  /*9070*/  ISETP.GT.AND P4, PT, R0.reuse, 0x8, P2 ;  /* 0x000000080000780c */ /* 0x040fe40001784270 */
[----:B------:R-:W-:Y:S01]  /*9080*/  ISETP.GT.AND P2, PT, R3, 0x61, PT ;  /* 0x000000610300780c */ /* 0x000fe20003f44270 */
[----:B------:R1:W-:Y:S01]  /*9090*/  @P5 STG.E desc[UR36][R4.64+0x160], R11 ;  /* 0x0001600b04005986 */ /* 0x0003e2000c101924 */
[----:B------:R-:W-:Y:S02]  /*90a0*/  ISETP.GT.AND P5, PT, R0, RZ, P1 ;  /* 0x000000ff0000720c */ /* 0x000fe40000fa4270 */
        /* <DEDUP_REMOVED lines=257> */
[----:B------:R-:W-:Y:S01]  /*a0c0*/  @P3 STG.E desc[UR36][R4.64+0x364], R133 ;  /* 0x0003648504003986 */ /* 0x000fe2000c101924 */
[----:B0-----:R-:W-:Y:S01]  /*a0d0*/  FMUL R9, R134, R154 ;  /* 0x0000009a86097220 */ /* 0x001fe20000400000 */
[----:B------:R-:W-:-:S02]  /*a0e0*/  ISETP.GT.AND P3, PT, R0, RZ, P2 ;  /* 0x000000ff0000720c */ /* 0x000fc40001764270 */
[----:B------:R-:W-:Y:S02]  /*a0f0*/  ISETP.GT.AND P1, PT, R0, 0x8, P1 ;  /* 0x000000080000780c */ /* 0x000fe40000f24270 */
[----:B------:R-:W-:Y:S01]  /*a100*/  F2FP.TF32.F32.PACK_B R9, R9 ;  /* 0x00000009ff09723e */ /* 0x000fe200024050ff */
[----:B-1----:R-:W-:Y:S01]  /*a110*/  FMUL R11, R140, R154 ;  /* 0x0000009a8c0b7220 */ /* 0x002fe20000400000 */
[----:B------:R-:W-:-:S03]  /*a120*/  F2FP.TF32.F32.PACK_B R139, R139 ;  /* 0x0000008bff8b723e */ /* 0x000fc600024050ff */
[----:B------:R0:W-:Y:S01]  /*a130*/  @P0 STG.E desc[UR36][R6.64+0x360], R9 ;  /* 0x0003600906000986 */ /* 0x0001e2000c101924 */
[----:B------:R-:W-:Y:S02]  /*a140*/  F2FP.TF32.F32.PACK_B R141, R141 ;  /* 0x0000008dff8d723e */ /* 0x000fe400024050ff */
[----:B------:R-:W-:Y:S01]  /*a150*/  F2FP.TF32.F32.PACK_B R11, R11 ;  /* 0x0000000bff0b723e */ /* 0x000fe200024050ff */
[----:B------:R-:W-:Y:S01]  /*a160*/  @P4 STG.E desc[UR36][R6.64+0x364], R135 ;  /* 0x0003648706004986 */ /* 0x000fe2000c101924 */
[C---:B------:R-:W-:Y:S02]  /*a170*/  ISETP.GT.AND P4, PT, R3.reuse, 0xe8, PT ;  /* 0x000000e80300780c */ /* 0x040fe40003f84270 */
[----:B------:R-:W-:Y:S01]  /*a180*/  F2FP.TF32.F32.PACK_B R143, R143 ;  /* 0x0000008fff8f723e */ /* 0x000fe200024050ff */
[----:B------:R1:W-:Y:S01]  /*a190*/  @P5 STG.E desc[UR36][R4.64+0x380], R13 ;  /* 0x0003800d04005986 */ /* 0x0003e2000c101924 */
[----:B------:R-:W-:Y:S02]  /*a1a0*/  ISETP.GT.AND P5, PT, R3, 0xe9, PT ;  /* 0x000000e90300780c */ /* 0x000fe40003fa4270 */
[----:B------:R-:W-:Y:S01]  /*a1b0*/  F2FP.TF32.F32.PACK_B R145, R145 ;  /* 0x00000091ff91723e */ /* 0x000fe200024050ff */
[----:B------:R-:W-:Y:S01]  /*a1c0*/  @P3 STG.E desc[UR36][R4.64+0x384], R137 ;  /* 0x0003848904003986 */ /* 0x000fe2000c101924 */
[----:B------:R-:W-:Y:S01]  /*a1d0*/  ISETP.GT.AND P3, PT, R0, 0x8, P2 ;  /* 0x000000080000780c */ /* 0x000fe20001764270 */
[----:B0-----:R-:W-:Y:S01]  /*a1e0*/  FMUL R9, R138, R154 ;  /* 0x0000009a8a097220 */ /* 0x001fe20000400000 */
[----:B------:R-:W-:-:S02]  /*a1f0*/  ISETP.GT.AND P2, PT, R0, RZ, P4 ;  /* 0x000000ff0000720c */ /* 0x000fc40002744270 */
[C---:B------:R-:W-:Y:S02]  /*a200*/  ISETP.GT.AND P0, PT, R0.reuse, RZ, P5 ;  /* 0x000000ff0000720c */ /* 0x040fe40002f04270 */
[----:B------:R-:W-:Y:S01]  /*a210*/  ISETP.GT.AND P4, PT, R0, 0x8, P4 ;  /* 0x000000080000780c */ /* 0x000fe20002784270 */
[----:B-1----:R-:W-:Y:S01]  /*a220*/  FMUL R13, R142, R154 ;  /* 0x0000009a8e0d7220 */ /* 0x002fe20000400000 */
[----:B------:R-:W-:Y:S02]  /*a230*/  ISETP.GT.AND P5, PT, R0, 0x8, P5 ;  /* 0x000000080000780c */ /* 0x000fe40002fa4270 */
[----:B------:R-:W-:Y:S02]  /*a240*/  F2FP.TF32.F32.PACK_B R9, R9 ;  /* 0x00000009ff09723e */ /* 0x000fe400024050ff */
[----:B------:R-:W-:Y:S02]  /*a250*/  F2FP.TF32.F32.PACK_B R13, R13 ;  /* 0x0000000dff0d723e */ /* 0x000fe400024050ff */
[----:B------:R-:W-:Y:S01]  /*a260*/  F2FP.TF32.F32.PACK_B R147, R147 ;  /* 0x00000093ff93723e */ /* 0x000fe200024050ff */
[----:B------:R0:W-:Y:S01]  /*a270*/  @P1 STG.E desc[UR36][R6.64+0x380], R9 ;  /* 0x0003800906001986 */ /* 0x0001e2000c101924 */
[----:B------:R-:W-:-:S02]  /*a280*/  ISETP.GT.AND P1, PT, R3, 0xf8, PT ;  /* 0x000000f80300780c */ /* 0x000fc40003f24270 */
[----:B------:R-:W-:Y:S01]  /*a290*/  F2FP.TF32.F32.PACK_B R149, R149 ;  /* 0x00000095ff95723e */ /* 0x000fe200024050ff */
[----:B------:R-:W-:Y:S01]  /*a2a0*/  @P3 STG.E desc[UR36][R6.64+0x384], R139 ;  /* 0x0003848b06003986 */ /* 0x000fe2000c101924 */
[C---:B------:R-:W-:Y:S02]  /*a2b0*/  ISETP.GT.AND P3, PT, R3.reuse, 0xf0, PT ;  /* 0x000000f00300780c */ /* 0x040fe40003f64270 */
[----:B------:R-:W-:Y:S01]  /*a2c0*/  F2FP.TF32.F32.PACK_B R151, R151 ;  /* 0x00000097ff97723e */ /* 0x000fe200024050ff */
[----:B------:R1:W-:Y:S01]  /*a2d0*/  @P2 STG.E desc[UR36][R4.64+0x3a0], R11 ;  /* 0x0003a00b04002986 */ /* 0x0003e2000c101924 */
[----:B------:R-:W-:-:S03]  /*a2e0*/  ISETP.GT.AND P2, PT, R3, 0xf1, PT ;  /* 0x000000f10300780c */ /* 0x000fc60003f44270 */
[----:B------:R-:W-:Y:S01]  /*a2f0*/  @P0 STG.E desc[UR36][R4.64+0x3a4], R141 ;  /* 0x0003a48d04000986 */ /* 0x000fe2000c101924 */
[----:B------:R-:W-:Y:S01]  /*a300*/  ISETP.GT.AND P0, PT, R3, 0xf9, PT ;  /* 0x000000f90300780c */ /* 0x000fe20003f04270 */
[-C--:B------:R-:W-:Y:S01]  /*a310*/  FMUL R3, R144, R154.reuse ;  /* 0x0000009a90037220 */ /* 0x080fe20000400000 */
[-C--:B0-----:R-:W-:Y:S01]  /*a320*/  FMUL R9, R146, R154.reuse ;  /* 0x0000009a92097220 */ /* 0x081fe20000400000 */
[----:B------:R0:W-:Y:S01]  /*a330*/  @P4 STG.E desc[UR36][R6.64+0x3a0], R13 ;  /* 0x0003a00d06004986 */ /* 0x0001e2000c101924 */
[C---:B------:R-:W-:Y:S02]  /*a340*/  ISETP.GT.AND P4, PT, R0.reuse, RZ, P2 ;  /* 0x000000ff0000720c */ /* 0x040fe40001784270 */
[----:B------:R-:W-:Y:S01]  /*a350*/  F2FP.TF32.F32.PACK_B R3, R3 ;  /* 0x00000003ff03723e */ /* 0x000fe200024050ff */
[----:B------:R-:W-:Y:S01]  /*a360*/  @P5 STG.E desc[UR36][R6.64+0x3a4], R143 ;  /* 0x0003a48f06005986 */ /* 0x000fe2000c101924 */
[----:B------:R-:W-:Y:S01]  /*a370*/  ISETP.GT.AND P5, PT, R0, RZ, P3 ;  /* 0x000000ff0000720c */ /* 0x000fe20001fa4270 */
[----:B-1----:R-:W-:Y:S01]  /*a380*/  FMUL R11, R148, R154 ;  /* 0x0000009a940b7220 */ /* 0x002fe20000400000 */
[----:B------:R-:W-:-:S02]  /*a390*/  ISETP.GT.AND P3, PT, R0, 0x8, P3 ;  /* 0x000000080000780c */ /* 0x000fc40001f64270 */
[----:B------:R-:W-:Y:S02]  /*a3a0*/  ISETP.GT.AND P2, PT, R0, 0x8, P2 ;  /* 0x000000080000780c */ /* 0x000fe40001744270 */
[----:B------:R-:W-:Y:S01]  /*a3b0*/  F2FP.TF32.F32.PACK_B R9, R9 ;  /* 0x00000009ff09723e */ /* 0x000fe200024050ff */
[----:B0-----:R-:W-:Y:S01]  /*a3c0*/  FMUL R13, R150, R154 ;  /* 0x0000009a960d7220 */ /* 0x001fe20000400000 */
[----:B------:R-:W-:-:S04]  /*a3d0*/  F2FP.TF32.F32.PACK_B R11, R11 ;  /* 0x0000000bff0b723e */ /* 0x000fc800024050ff */
[----:B------:R-:W-:Y:S01]  /*a3e0*/  F2FP.TF32.F32.PACK_B R13, R13 ;  /* 0x0000000dff0d723e */ /* 0x000fe200024050ff */
[----:B------:R-:W-:Y:S01]  /*a3f0*/  @P5 STG.E desc[UR36][R4.64+0x3c0], R3 ;  /* 0x0003c00304005986 */ /* 0x000fe2000c101924 */
[C---:B------:R-:W-:Y:S02]  /*a400*/  ISETP.GT.AND P5, PT, R0.reuse, RZ, P1 ;  /* 0x000000ff0000720c */ /* 0x040fe40000fa4270 */
[C---:B------:R-:W-:Y:S01]  /*a410*/  ISETP.GT.AND P1, PT, R0.reuse, 0x8, P1 ;  /* 0x000000080000780c */ /* 0x040fe20000f24270 */
[----:B------:R-:W-:Y:S01]  /*a420*/  @P4 STG.E desc[UR36][R4.64+0x3c4], R145 ;  /* 0x0003c49104004986 */ /* 0x000fe2000c101924 */
[C---:B------:R-:W-:Y:S02]  /*a430*/  ISETP.GT.AND P4, PT, R0.reuse, RZ, P0 ;  /* 0x000000ff0000720c */ /* 0x040fe40000784270 */
[----:B------:R-:W-:Y:S01]  /*a440*/  ISETP.GT.AND P0, PT, R0, 0x8, P0 ;  /* 0x000000080000780c */ /* 0x000fe20000704270 */
[----:B------:R-:W-:Y:S04]  /*a450*/  @P3 STG.E desc[UR36][R6.64+0x3c0], R9 ;  /* 0x0003c00906003986 */ /* 0x000fe8000c101924 */
[----:B------:R-:W-:Y:S04]  /*a460*/  @P2 STG.E desc[UR36][R6.64+0x3c4], R147 ;  /* 0x0003c49306002986 */ /* 0x000fe8000c101924 */
[----:B------:R-:W-:Y:S04]  /*a470*/  @P5 STG.E desc[UR36][R4.64+0x3e0], R11 ;  /* 0x0003e00b04005986 */ /* 0x000fe8000c101924 */
[----:B------:R0:W-:Y:S02]  /*a480*/  @P4 STG.E desc[UR36][R4.64+0x3e4], R149 ;  /* 0x0003e49504004986 */ /* 0x0001e4000c101924 */
[----:B0-----:R-:W-:-:S02]  /*a490*/  @P1 IMAD.MOV.U32 R4, RZ, RZ, R6 ;  /* 0x000000ffff041224 */ /* 0x001fc400078e0006 */
[----:B------:R-:W-:-:S05]  /*a4a0*/  @P1 IMAD.MOV.U32 R5, RZ, RZ, R7 ;  /* 0x000000ffff051224 */ /* 0x000fca00078e0007 */
[----:B------:R0:W-:Y:S04]  /*a4b0*/  @P1 STG.E desc[UR36][R4.64+0x3e0], R13 ;  /* 0x0003e00d04001986 */ /* 0x0001e8000c101924 */
[----:B------:R0:W-:Y:S02]  /*a4c0*/  @P0 STG.E desc[UR36][R6.64+0x3e4], R151 ;  /* 0x0003e49706000986 */ /* 0x0001e4000c101924 */
.L_x_282:
[----:B------:R-:W-:Y:S05]  /*a4d0*/  BSYNC B0 ;  /* 0x0000000000007941 */ /* 0x000fea0003800000 */
.L_x_28:
[----:B------:R-:W-:Y:S01]  /*a4e0*/  ULDC UR4, c[0x0][0xc] ;  /* 0x0000030000047ab9 */ /* 0x000fe20000000800 */
[----:B------:R-:W-:Y:S01]  /*a4f0*/  ULDC UR5, c[0x0][0x10] ;  /* 0x0000040000057ab9 */ /* 0x000fe20000000800 */
[----:B0-----:R-:W0:Y:S01]  /*a500*/  LDC R3, c[0x0][0x14] ;  /* 0x00000500ff037b82 */ /* 0x001e220000000800 */
[----:B------:R-:W-:Y:S01]  /*a510*/  UIMAD.WIDE.U32 UR4, UR4, UR5, URZ ;  /* 0x00000005040472a5 */ /* 0x000fe2000f8e003f */
[----:B------:R-:W-:Y:S01]  /*a520*/  PRMT R0, RZ, 0x7610, R0 ;  /* 0x00007610ff007816 */ /* 0x000fe20000000000 */
[----:B-----5:R-:W-:Y:S02]  /*a530*/  IMAD.MOV.U32 R152, RZ, RZ, -0x1 ;  /* 0xffffffffff987424 */ /* 0x020fe400078e00ff */
[----:B------:R-:W-:Y:S02]  /*a540*/  IMAD.MOV.U32 R23, RZ, RZ, -0x1 ;  /* 0xffffffffff177424 */ /* 0x000fe400078e00ff */
[----:B0-----:R-:W-:-:S04]  /*a550*/  IMAD.WIDE.U32 R16, R3, UR4, R16 ;  /* 0x0000000403107c25 */ /* 0x001fc8000f8e0010 */
[----:B------:R-:W-:Y:S01]  /*a560*/  IMAD R3, R3, UR5, RZ ;  /* 0x0000000503037c24 */ /* 0x000fe2000f8e02ff */
[----:B------:R-:W-:Y:S02]  /*a570*/  ULDC.64 UR4, c[0x0][0x650] ;  /* 0x0001940000047ab9 */ /* 0x000fe40000000a00 */
[----:B------:R-:W-:Y:S01]  /*a580*/  ISETP.GE.U32.AND P0, PT, R16, UR4, PT ;  /* 0x0000000410007c0c */ /* 0x000fe2000bf06070 */
[----:B------:R-:W-:-:S05]  /*a590*/  IMAD.IADD R17, R17, 0x1, R3 ;  /* 0x0000000111117824 */ /* 0x000fca00078e0203 */
[----:B------:R-:W-:-:S13]  /*a5a0*/  ISETP.GE.U32.AND.EX P0, PT, R17, UR5, PT, P0 ;  /* 0x0000000511007c0c */ /* 0x000fda000bf06100 */
[----:B------:R-:W-:Y:S05]  /*a5b0*/  @P0 BRA `(.L_x_283) ;  /* 0x0000000400640947 */ /* 0x000fea0003800000 */
[----:B------:R-:W0:Y:S01]  /*a5c0*/  S2R R12, SR_CTAID.X ;  /* 0x00000000000c7919 */ /* 0x000e220000002500 */
[----:B----4-:R-:W4:Y:S01]  /*a5d0*/  LDC.64 R10, c[0x0][0x628] ;  /* 0x00018a00ff0a7b82 */ /* 0x010f220000000a00 */
[----:B------:R-:W-:Y:S01]  /*a5e0*/  ULDC UR4, c[0x0][0x150] ;  /* 0x0000540000047ab9 */ /* 0x000fe20000000800 */
[----:B-123--:R-:W-:Y:S01]  /*a5f0*/  IMAD.MOV.U32 R8, RZ, RZ, R16 ;  /* 0x000000ffff087224 */ /* 0x00efe200078e0010 */
[----:B------:R-:W1:Y:S01]  /*a600*/  S2R R24, SR_CTAID.Y ;  /* 0x0000000000187919 */ /* 0x000e620000002600 */
[----:B------:R-:W-:-:S04]  /*a610*/  IMAD.MOV.U32 R9, RZ, RZ, R17 ;  /* 0x000000ffff097224 */ /* 0x000fc800078e0011 */
[----:B------:R-:W2:Y:S08]  /*a620*/  LDC R21, c[0x0][0x144] ;  /* 0x00005100ff157b82 */ /* 0x000eb00000000800 */
[----:B------:R-:W3:Y:S08]  /*a630*/  LDC R0, c[0x0][0x630] ;  /* 0x00018c00ff007b82 */ /* 0x000ef00000000800 */
[----:B------:R-:W1:Y:S01]  /*a640*/  LDC.64 R14, c[0x0][0x620] ;  /* 0x00018800ff0e7b82 */ /* 0x000e620000000a00 */
[----:B----4-:R-:W-:-:S04]  /*a650*/  ISETP.NE.U32.AND P0, PT, R10, RZ, PT ;  /* 0x000000ff0a00720c */ /* 0x010fc80003f05070 */
[----:B------:R-:W-:Y:S02]  /*a660*/  ISETP.NE.AND.EX P0, PT, R11, RZ, PT, P0 ;  /* 0x000000ff0b00720c */ /* 0x000fe40003f05300 */
[----:B0-----:R-:W-:-:S05]  /*a670*/  I2FP.F32.U32 R3, R12 ;  /* 0x0000000c00037245 */ /* 0x001fca0000201000 */
[----:B------:R-:W-:-:S04]  /*a680*/  FMUL R3, R3, UR4 ;  /* 0x0000000403037c20 */ /* 0x000fc80008400000 */
[----:B------:R0:W4:Y:S02]  /*a690*/  F2I.U32.TRUNC.NTZ R20, R3 ;  /* 0x0000000300147305 */ /* 0x000124000020f000 */
[----:B--23--:R-:W-:Y:S05]  /*a6a0*/  @!P0 BRA `(.L_x_284) ;  /* 0x0000000000288947 */ /* 0x00cfea0003800000 */
[----:B0-----:R-:W0:Y:S02]  /*a6b0*/  LDC R3, c[0x0][0x634] ;  /* 0x00018d00ff037b82 */ /* 0x001e240000000800 */
        /* <DEDUP_REMOVED lines=9> */
.L_x_284:
[----:B------:R-:W2:Y:S01]  /*a750*/  LDC.64 R30, c[0x0][0x640] ;  /* 0x00019000ff1e7b82 */ /* 0x000ea20000000a00 */
[-CC-:B------:R-:W-:Y:S01]  /*a760*/  SHF.R.U64 R23, R8, R0.reuse, R9.reuse ;  /* 0x0000000008177219 */ /* 0x180fe20000001209 */
[----:B----4-:R-:W-:Y:S01]  /*a770*/  IMAD.MOV R20, RZ, RZ, -R20 ;  /* 0x000000ffff147224 */ /* 0x010fe200078e0a14 */
[----:B------:R-:W-:Y:S01]  /*a780*/  SHF.R.U32.HI R0, RZ, R0, R9 ;  /* 0x00000000ff007219 */ /* 0x000fe20000011609 */
[----:B------:R-:W-:Y:S01]  /*a790*/  ULDC UR4, c[0x0][0x154] ;  /* 0x0000550000047ab9 */ /* 0x000fe20000000800 */
[----:B0-----:R-:W-:Y:S01]  /*a7a0*/  IADD3 R3, P0, RZ, -R23, RZ ;  /* 0x80000017ff037210 */ /* 0x001fe20007f1e0ff */
[----:B------:R-:W-:Y:S02]  /*a7b0*/  IMAD R26, R21, R20, R12 ;  /* 0x00000014151a7224 */ /* 0x000fe400078e020c */
[----:B------:R-:W0:Y:S01]  /*a7c0*/  LDC R6, c[0x0][0x618] ;  /* 0x00018600ff067b82 */ /* 0x000e220000000800 */
[----:B------:R-:W-:Y:S02]  /*a7d0*/  IMAD.MOV.U32 R7, RZ, RZ, 0x1 ;  /* 0x00000001ff077424 */ /* 0x000fe400078e00ff */
[----:B------:R-:W-:-:S04]  /*a7e0*/  IMAD.X R5, RZ, RZ, ~R0, P0 ;  /* 0x000000ffff057224 */ /* 0x000fc800000e0e00 */
[-C--:B-1----:R-:W-:Y:S01]  /*a7f0*/  IMAD R0, R5, R14.reuse, RZ ;  /* 0x0000000e05007224 */ /* 0x082fe200078e02ff */
[----:B------:R-:W1:Y:S01]  /*a800*/  LDC R8, c[0x0][0x608] ;  /* 0x00018200ff087b82 */ /* 0x000e620000000800 */
[----:B------:R-:W-:-:S04]  /*a810*/  IMAD.WIDE.U32 R4, R3, R14, R16 ;  /* 0x0000000e03047225 */ /* 0x000fc800078e0010 */
[----:B------:R-:W-:Y:S01]  /*a820*/  IMAD R3, R3, R15, R0 ;  /* 0x0000000f03037224 */ /* 0x000fe200078e0200 */
[----:B------:R-:W-:Y:S02]  /*a830*/  I2FP.F32.U32 R0, R24 ;  /* 0x0000001800007245 */ /* 0x000fe40000201000 */
[----:B------:R-:W3:Y:S01]  /*a840*/  LDC R28, c[0x0][0x658] ;  /* 0x00019600ff1c7b82 */ /* 0x000ee20000000800 */
[----:B------:R-:W-:Y:S01]  /*a850*/  IMAD.IADD R3, R5, 0x1, R3 ;  /* 0x0000000105037824 */ /* 0x000fe200078e0203 */
[----:B--2---:R-:W-:Y:S01]  /*a860*/  ISETP.NE.U32.AND P0, PT, R30, RZ, PT ;  /* 0x000000ff1e00720c */ /* 0x004fe20003f05070 */
[----:B------:R-:W-:Y:S01]  /*a870*/  FMUL R0, R0, UR4 ;  /* 0x0000000400007c20 */ /* 0x000fe20008400000 */
[----:B------:R-:W-:Y:S02]  /*a880*/  IMAD.MOV.U32 R5, RZ, RZ, -0x1 ;  /* 0xffffffffff057424 */ /* 0x000fe400078e00ff */
[----:B------:R-:W-:Y:S01]  /*a890*/  ISETP.NE.AND.EX P0, PT, R31, RZ, PT, P0 ;  /* 0x000000ff1f00720c */ /* 0x000fe20003f05300 */
[----:B------:R2:W4:Y:S01]  /*a8a0*/  F2I.U32.TRUNC.NTZ R13, R0 ;  /* 0x00000000000d7305 */ /* 0x000522000020f000 */
[----:B------:R-:W2:Y:S01]  /*a8b0*/  LDC R15, c[0x0][0x148] ;  /* 0x00005200ff0f7b82 */ /* 0x000ea20000000800 */
[----:B0-----:R-:W-:-:S02]  /*a8c0*/  SHF.R.U64 R12, R4, R6, R3 ;  /* 0x00000006040c7219 */ /* 0x001fc40000001203 */
[----:B------:R-:W-:-:S05]  /*a8d0*/  SHF.R.U32.HI R3, RZ, R6, R3 ;  /* 0x00000006ff037219 */ /* 0x000fca0000011603 */
[----:B------:R-:W0:Y:S01]  /*a8e0*/  LDC R20, c[0x0][0x600] ;  /* 0x00018000ff147b82 */ /* 0x000e220000000800 */
[-CC-:B-1----:R-:W-:Y:S02]  /*a8f0*/  SHF.R.U64 R10, R12, R8.reuse, R3.reuse ;  /* 0x000000080c0a7219 */ /* 0x182fe40000001203 */
[----:B------:R-:W-:-:S05]  /*a900*/  SHF.R.U32.HI R3, RZ, R8, R3 ;  /* 0x00000008ff037219 */ /* 0x000fca0000011603 */
[----:B------:R-:W1:Y:S01]  /*a910*/  LDC R21, c[0x0][0x648] ;  /* 0x00019200ff157b82 */ /* 0x000e620000000800 */
[-C--:B---3--:R-:W-:Y:S02]  /*a920*/  SHF.L.U32 R4, R5, R28.reuse, RZ ;  /* 0x0000001c05047219 */ /* 0x088fe400000006ff */
[-CC-:B------:R-:W-:Y:S02]  /*a930*/  SHF.R.U64 R14, R10, R28.reuse, R3.reuse ;  /* 0x0000001c0a0e7219 */ /* 0x180fe40000001203 */
[----:B------:R-:W-:Y:S02]  /*a940*/  SHF.R.U32.HI R5, RZ, R28, R3 ;  /* 0x0000001cff057219 */ /* 0x000fe40000011603 */
[----:B------:R-:W-:Y:S01]  /*a950*/  LOP3.LUT R153, RZ, R4, RZ, 0x33, !PT ;  /* 0x00000004ff997212 */ /* 0x000fe200078e33ff */
[----:B------:R-:W3:Y:S01]  /*a960*/  LDC R25, c[0x0][0x638] ;  /* 0x00018e00ff197b82 */ /* 0x000ee20000000800 */
[----:B------:R-:W-:Y:S01]  /*a970*/  SHF.L.U32 R28, R7, R28, RZ ;  /* 0x0000001c071c7219 */ /* 0x000fe200000006ff */
[----:B------:R-:W-:-:S06]  /*a980*/  IMAD.MOV.U32 R4, RZ, RZ, R14 ;  /* 0x000000ffff047224 */ /* 0x000fcc00078e000e */
[----:B------:R-:W0:Y:S01]  /*a990*/  LDC R27, c[0x0][0x610] ;  /* 0x00018400ff1b7b82 */ /* 0x000e220000000800 */
[----:B----4-:R-:W-:Y:S05]  /*a9a0*/  @!P0 BRA `(.L_x_285) ;  /* 0x0000000000288947 */ /* 0x010fea0003800000 */
[----:B------:R-:W4:Y:S02]  /*a9b0*/  LDC R3, c[0x0][0x64c] ;  /* 0x00019300ff037b82 */ /* 0x000f240000000800 */
[----:B----4-:R-:W-:-:S05]  /*a9c0*/  IADD3 R3, P0, R14, R3, RZ ;  /* 0x000000030e037210 */ /* 0x010fca0007f1e0ff */
        /* <DEDUP_REMOVED lines=8> */
.L_x_285:
[----:B------:R-:W-:Y:S01]  /*aa50*/  ISETP.NE.AND P0, PT, R2, 0x1, PT ;  /* 0x000000010200780c */ /* 0x000fe20003f05270 */
[----:B------:R-:W-:Y:S01]  /*aa60*/  IMAD.MOV R13, RZ, RZ, -R13 ;  /* 0x000000ffff0d7224 */ /* 0x000fe200078e0a0d */
[----:B-12---:R-:W-:Y:S01]  /*aa70*/  SHF.R.U64 R0, R4, R21, R5 ;  /* 0x0000001504007219 */ /* 0x006fe20000001205 */
[----:B0-----:R-:W-:Y:S01]  /*aa80*/  VIADD R5, R20, 0xffffffff ;  /* 0xffffffff14057836 */ /* 0x001fe20000000000 */
[----:B------:R-:W-:-:S03]  /*aa90*/  LOP3.LUT R153, R10, R153, RZ, 0xc0, !PT ;  /* 0x000000990a997212 */ /* 0x000fc600078ec0ff */
[----:B------:R-:W-:Y:S01]  /*aaa0*/  IMAD.MOV R3, RZ, RZ, -R0 ;  /* 0x000000ffff037224 */ /* 0x000fe200078e0a00 */
[----:B------:R-:W-:Y:S01]  /*aab0*/  LOP3.LUT R5, R12, R5, RZ, 0xc0, !PT ;  /* 0x000000050c057212 */ /* 0x000fe200078ec0ff */
[----:B------:R-:W-:Y:S02]  /*aac0*/  IMAD R153, R28, R0, R153 ;  /* 0x000000001c997224 */ /* 0x000fe400078e0299 */
[----:B---3--:R-:W-:Y:S02]  /*aad0*/  IMAD R0, R3, R25, R14 ;  /* 0x0000001903007224 */ /* 0x008fe400078e020e */
[----:B------:R-:W-:Y:S02]  /*aae0*/  @P0 IMAD R26, R15, R13, R24 ;  /* 0x0000000d0f1a0224 */ /* 0x000fe400078e0218 */
[----:B------:R-:W-:Y:S02]  /*aaf0*/  IMAD R4, R0, R20, R5 ;  /* 0x0000001400047224 */ /* 0x000fe400078e0205 */
[----:B------:R-:W-:-:S02]  /*ab00*/  IMAD R153, R153, R27, R26 ;  /* 0x0000001b99997224 */ /* 0x000fc400078e021a */
[----:B------:R-:W-:-:S03]  /*ab10*/  IMAD.MOV.U32 R3, RZ, RZ, 0x1 ;  /* 0x00000001ff037424 */ /* 0x000fc600078e00ff */
[----:B------:R-:W-:Y:S02]  /*ab20*/  SEL R152, R4, R153, !P0 ;  /* 0x0000009904987207 */ /* 0x000fe40004000000 */
[----:B------:R-:W-:Y:S02]  /*ab30*/  PRMT R0, R3, 0x7610, R0 ;  /* 0x0000761003007816 */ /* 0x000fe40000000000 */
[----:B------:R-:W-:-:S07]  /*ab40*/  SEL R153, R153, R4, !P0 ;  /* 0x0000000499997207 */ /* 0x000fce0004000000 */
.L_x_283:
[----:B------:R-:W-:-:S13]  /*ab50*/  LOP3.LUT P0, RZ, R0, 0xff, RZ, 0xc0, !PT ;  /* 0x000000ff00ff7812 */ /* 0x000fda000780c0ff */
[----:B------:R-:W-:Y:S05]  /*ab60*/  @P0 BRA `(.L_x_286) ;  /* 0xffffff6000f80947 */ /* 0x000fea000383ffff */
[----:B------:R-:W-:Y:S05]  /*ab70*/  EXIT ;  /* 0x000000000000794d */ /* 0x000fea0003800000 */
.L_x_3:
[----:B0-----:R-:W-:Y:S01]  /*ab80*/  ULDC.64 UR4, c[0x0][0x650] ;  /* 0x0001940000047ab9 */ /* 0x001fe20000000a00 */
        /* <DEDUP_REMOVED lines=25> */
.L_x_288:
[--C-:B------:R-:W-:Y:S01]  /*ad20*/  SHF.R.U64 R12, R10, R14, R11.reuse ;  /* 0x0000000e0a0c7219 */ /* 0x100fe2000000120b */
[----:B------:R-:W0:Y:S01]  /*ad30*/  LDC R22, c[0x0][0x618] ;  /* 0x00018600ff167b82 */ /* 0x000e220000000800 */
[----:B------:R-:W-:Y:S01]  /*ad40*/  I2FP.F32.U32 R6, R4 ;  /* 0x0000000400067245 */ /* 0x000fe20000201000 */
[----:B------:R-:W-:Y:S01]  /*ad50*/  ULDC UR4, c[0x0][0x150] ;  /* 0x0000540000047ab9 */ /* 0x000fe20000000800 */
[----:B------:R-:W-:Y:S02]  /*ad60*/  SHF.R.U32.HI R5, RZ, R14, R11 ;  /* 0x0000000eff057219 */ /* 0x000fe4000001160b */
[----:B------:R-:W-:Y:S01]  /*ad70*/  IADD3 R9, P0, RZ, -R12, RZ ;  /* 0x8000000cff097210 */ /* 0x000fe20007f1e0ff */
[----:B------:R-:W-:Y:S01]  /*ad80*/  FMUL R11, R6, UR4 ;  /* 0x00000004060b7c20 */ /* 0x000fe20008400000 */
[----:B------:R-:W-:Y:S01]  /*ad90*/  ULDC UR4, c[0x0][0x154] ;  /* 0x0000550000047ab9 */ /* 0x000fe20000000800 */
[----:B------:R-:W1:Y:S02]  /*ada0*/  LDC.64 R24, c[0x0][0x640] ;  /* 0x00019000ff187b82 */ /* 0x000e640000000a00 */
[----:B------:R-:W-:-:S02]  /*adb0*/  IMAD.X R5, RZ, RZ, ~R5, P0 ;  /* 0x000000ffff057224 */ /* 0x000fc400000e0e05 */
[----:B------:R-:W2:Y:S01]  /*adc0*/  F2I.U32.TRUNC.NTZ R11, R11 ;  /* 0x0000000b000b7305 */ /* 0x000ea2000020f000 */
[----:B------:R-:W-:-:S03]  /*add0*/  IMAD.WIDE.U32 R6, R9, R20, R16 ;  /* 0x0000001409067225 */ /* 0x000fc600078e0010 */
[----:B------:R-:W3:Y:S01]  /*ade0*/  LDC R13, c[0x0][0x144] ;  /* 0x00005100ff0d7b82 */ /* 0x000ee20000000800 */
[----:B------:R-:W-:-:S04]  /*adf0*/  IMAD R8, R5, R20, RZ ;  /* 0x0000001405087224 */ /* 0x000fc800078e02ff */
[----:B------:R-:W-:Y:S02]  /*ae00*/  IMAD R5, R9, R21, R8 ;  /* 0x0000001509057224 */ /* 0x000fe400078e0208 */
[----:B------:R-:W-:Y:S01]  /*ae10*/  IMAD.MOV.U32 R8, RZ, RZ, -0x1 ;  /* 0xffffffffff087424 */ /* 0x000fe200078e00ff */
[----:B------:R-:W4:Y:S01]  /*ae20*/  LDC R14, c[0x0][0x608] ;  /* 0x00018200ff0e7b82 */ /* 0x000f220000000800 */
[----:B------:R-:W-:Y:S01]  /*ae30*/  IMAD.IADD R5, R7, 0x1, R5 ;  /* 0x0000000107057824 */ /* 0x000fe200078e0205 */
[----:B------:R-:W-:-:S04]  /*ae40*/  I2FP.F32.U32 R7, R3 ;  /* 0x0000000300077245 */ /* 0x000fc80000201000 */
[-C--:B0-----:R-:W-:Y:S01]  /*ae50*/  SHF.R.U64 R10, R6, R22.reuse, R5 ;  /* 0x00000016060a7219 */ /* 0x081fe20000001205 */
[----:B--2---:R-:W-:Y:S01]  /*ae60*/  IMAD.MOV R6, RZ, RZ, -R11 ;  /* 0x000000ffff067224 */ /* 0x004fe200078e0a0b */
[----:B------:R-:W0:Y:S01]  /*ae70*/  LDC R9, c[0x0][0x658] ;  /* 0x00019600ff097b82 */ /* 0x000e220000000800 */
[----:B-1----:R-:W-:Y:S01]  /*ae80*/  ISETP.NE.U32.AND P0, PT, R24, RZ, PT ;  /* 0x000000ff1800720c */ /* 0x002fe20003f05070 */
[----:B------:R-:W-:Y:S01]  /*ae90*/  FMUL R7, R7, UR4 ;  /* 0x0000000407077c20 */ /* 0x000fe20008400000 */
[----:B------:R-:W-:Y:S02]  /*aea0*/  SHF.R.U32.HI R5, RZ, R22, R5 ;  /* 0x00000016ff057219 */ /* 0x000fe40000011605 */
[----:B------:R-:W-:-:S03]  /*aeb0*/  ISETP.NE.AND.EX P0, PT, R25, RZ, PT, P0 ;  /* 0x000000ff1900720c */ /* 0x000fc60003f05300 */
[----:B------:R-:W1:Y:S01]  /*aec0*/  LDC R20, c[0x0][0x148] ;  /* 0x00005200ff147b82 */ /* 0x000e620000000800 */
[----:B---3--:R-:W-:Y:S02]  /*aed0*/  IMAD R23, R13, R6, R4 ;  /* 0x000000060d177224 */ /* 0x008fe400078e0204 */
[----:B------:R-:W-:-:S05]  /*aee0*/  IMAD.MOV.U32 R6, RZ, RZ, 0x1 ;  /* 0x00000001ff067424 */ /* 0x000fca00078e00ff */
[----:B------:R-:W2:Y:S01]  /*aef0*/  LDC R21, c[0x0][0x600] ;  /* 0x00018000ff157b82 */ /* 0x000ea20000000800 */
[-CC-:B----4-:R-:W-:Y:S02]  /*af00*/  SHF.R.U64 R13, R10, R14.reuse, R5.reuse ;  /* 0x0000000e0a0d7219 */ /* 0x190fe40000001205 */
[----:B------:R-:W-:Y:S02]  /*af10*/  SHF.R.U32.HI R4, RZ, R14, R5 ;  /* 0x0000000eff047219 */ /* 0x000fe40000011605 */
[----:B------:R3:W4:Y:S03]  /*af20*/  F2I.U32.TRUNC.NTZ R14, R7 ;  /* 0x00000007000e7305 */ /* 0x000726000020f000 */
[----:B------:R-:W1:Y:S01]  /*af30*/  LDC R26, c[0x0][0x648] ;  /* 0x00019200ff1a7b82 */ /* 0x000e620000000800 */
[-C--:B0-----:R-:W-:Y:S02]  /*af40*/  SHF.R.U64 R15, R13, R9.reuse, R4 ;  /* 0x000000090d0f7219 */ /* 0x081fe40000001204 */
[----:B------:R-:W-:-:S02]  /*af50*/  SHF.L.U32 R8, R8, R9, RZ ;  /* 0x0000000908087219 */ /* 0x000fc400000006ff */
[-C--:B------:R-:W-:Y:S01]  /*af60*/  SHF.R.U32.HI R5, RZ, R9.reuse, R4 ;  /* 0x00000009ff057219 */ /* 0x080fe20000011604 */
[----:B------:R-:W-:Y:S01]  /*af70*/  IMAD.MOV.U32 R4, RZ, RZ, R15 ;  /* 0x000000ffff047224 */ /* 0x000fe200078e000f */
[----:B------:R-:W-:Y:S01]  /*af80*/  SHF.L.U32 R22, R6, R9, RZ ;  /* 0x0000000906167219 */ /* 0x000fe200000006ff */
[----:B------:R-:W0:Y:S01]  /*af90*/  LDC R27, c[0x0][0x638] ;  /* 0x00018e00ff1b7b82 */ /* 0x000e220000000800 */
[----:B------:R-:W-:-:S07]  /*afa0*/  LOP3.LUT R28, RZ, R8, RZ, 0x33, !PT ;  /* 0x00000008ff1c7212 */ /* 0x000fce00078e33ff */
        /* <DEDUP_REMOVED lines=12> */
.L_x_289:
[----:B------:R-:W-:Y:S01]  /*b070*/  ISETP.NE.AND P0, PT, R2, 0x1, PT ;  /* 0x000000010200780c */ /* 0x000fe20003f05270 */
[----:B--2---:R-:W-:Y:S01]  /*b080*/  VIADD R7, R21, 0xffffffff ;  /* 0xffffffff15077836 */ /* 0x004fe20000000000 */
[----:B-1----:R-:W-:Y:S01]  /*b090*/  SHF.R.U64 R5, R4, R26, R5 ;  /* 0x0000001a04057219 */ /* 0x002fe20000001205 */
[----:B------:R-:W-:Y:S01]  /*b0a0*/  IMAD.MOV R14, RZ, RZ, -R14 ;  /* 0x000000ffff0e7224 */ /* 0x000fe200078e0a0e */
[----:B------:R-:W-:Y:S01]  /*b0b0*/  LOP3.LUT R4, R13, R28, RZ, 0xc0, !PT ;  /* 0x0000001c0d047212 */ /* 0x000fe200078ec0ff */
[----:B------:R-:W-:Y:S01]  /*b0c0*/  IMAD.MOV.U32 R8, RZ, RZ, R12 ;  /* 0x000000ffff087224 */ /* 0x000fe200078e000c */
[----:B------:R-:W-:Y:S01]  /*b0d0*/  LOP3.LUT R10, R10, R7, RZ, 0xc0, !PT ;  /* 0x000000070a0a7212 */ /* 0x000fe200078ec0ff */
[----:B------:R-:W-:Y:S02]  /*b0e0*/  IMAD.MOV R6, RZ, RZ, -R5 ;  /* 0x000000ffff067224 */ /* 0x000fe400078e0a05 */
[----:B------:R-:W-:-:S04]  /*b0f0*/  IMAD R4, R22, R5, R4 ;  /* 0x0000000516047224 */ /* 0x000fc800078e0204 */
[----:B------:R-:W-:Y:S02]  /*b100*/  @P0 IMAD R23, R20, R14, R3 ;  /* 0x0000000e14170224 */ /* 0x000fe400078e0203 */
[----:B0-----:R-:W-:Y:S02]  /*b110*/  IMAD R3, R6, R27, R15 ;  /* 0x0000001b06037224 */ /* 0x001fe400078e020f */
[----:B------:R-:W-:Y:S02]  /*b120*/  IMAD R7, R4, R29, R23 ;  /* 0x0000001d04077224 */ /* 0x000fe400078e0217 */
[----:B------:R-:W-:Y:S02]  /*b130*/  IMAD R4, R3, R21, R10 ;  /* 0x0000001503047224 */ /* 0x000fe400078e020a */
[----:B------:R-:W-:-:S03]  /*b140*/  IMAD.MOV.U32 R6, RZ, RZ, 0x1 ;  /* 0x00000001ff067424 */ /* 0x000fc600078e00ff */
[----:B------:R-:W-:Y:S02]  /*b150*/  SEL R9, R4, R7, !P0 ;  /* 0x0000000704097207 */ /* 0x000fe40004000000 */
[----:B------:R-:W-:-:S07]  /*b160*/  SEL R7, R7, R4, !P0 ;  /* 0x0000000407077207 */ /* 0x000fce0004000000 */
.L_x_287:
[----:B------:R-:W-:-:S08]  /*b170*/  NOP ;  /* 0x0000000000007918 */ /* 0x000fd00000000000 */
[----:B------:R-:W0:-:S00]  /*b180*/  USETMAXREG.DEALLOC.CTAPOOL 0x28 ;  /* 0x00000028000079c8 */ /* 0x000e0000080e0500 */
[----:B0-----:R-:W-:-:S13]  /*b190*/  ISETP.NE.AND P0, PT, R0, RZ, PT ;  /* 0x000000ff0000720c */ /* 0x001fda0003f05270 */
[----:B------:R-:W-:Y:S05]  /*b1a0*/  @P0 EXIT ;  /* 0x000000000000094d */ /* 0x000fea0003800000 */
[----:B------:R-:W-:Y:S01]  /*b1b0*/  LOP3.LUT P0, RZ, R6, 0xff, RZ, 0xc0, !PT ;  /* 0x000000ff06ff7812 */ /* 0x000fe2000780c0ff */
[----:B------:R-:W-:Y:S02]  /*b1c0*/  IMAD.MOV.U32 R0, RZ, RZ, 0x1 ;  /* 0x00000001ff007424 */ /* 0x000fe400078e00ff */
[----:B------:R-:W-:-:S10]  /*b1d0*/  IMAD.MOV.U32 R12, RZ, RZ, RZ ;  /* 0x000000ffff0c7224 */ /* 0x000fd400078e00ff */
[----:B------:R-:W-:Y:S05]  /*b1e0*/  @!P0 BRA `(.L_x_290) ;  /* 0x0000000c00bc8947 */ /* 0x000fea0003800000 */
[----:B------:R-:W0:Y:S01]  /*b1f0*/  LDC R0, c[0x0][0x28c] ;  /* 0x0000a300ff007b82 */ /* 0x000e220000000800 */
[----:B------:R-:W-:Y:S01]  /*b200*/  ULDC UR21, c[0x0][0x658] ;  /* 0x0001960000157ab9 */ /* 0x000fe20000000800 */
[----:B------:R-:W-:Y:S01]  /*b210*/  UMOV UR5, 0xffffffff ;  /* 0xffffffff00057882 */ /* 0x000fe20000000000 */
[----:B------:R-:W-:Y:S01]  /*b220*/  ULDC UR4, c[0x0][0xc] ;  /* 0x0000030000047ab9 */ /* 0x000fe20000000800 */
[----:B------:R-:W-:Y:S01]  /*b230*/  USHF.L.U32 UR29, UR5, UR21, URZ ;  /* 0x00000015051d7299 */ /* 0x000fe2000800063f */
[C---:B------:R-:W-:Y:S01]  /*b240*/  LOP3.LUT P2, RZ, R18.reuse, 0x7f, RZ, 0xc0, !PT ;  /* 0x0000007f12ff7812 */ /* 0x040fe2000784c0ff */
[----:B------:R-:W-:Y:S01]  /*b250*/  UMOV UR6, 0x1 ;  /* 0x0000000100067882 */ /* 0x000fe20000000000 */
[----:B------:R-:W-:Y:S01]  /*b260*/  ULDC UR5, c[0x0][0x10] ;  /* 0x0000040000057ab9 */ /* 0x000fe20000000800 */
[----:B------:R-:W-:Y:S01]  /*b270*/  LOP3.LUT P0, RZ, R18, 0x1f, RZ, 0xc0, !PT ;  /* 0x0000001f12ff7812 */ /* 0x000fe2000780c0ff */
[----:B------:R-:W-:Y:S01]  /*b280*/  UIMAD.WIDE.U32 UR4, UR4, UR5, URZ ;  /* 0x00000005040472a5 */ /* 0x000fe2000f8e003f */
[----:B------:R-:W-:Y:S01]  /*b290*/  BSSY B0, `(.L_x_290) ;  /* 0x00000e4000007945 */ /* 0x000fe20003800000 */
[----:B------:R-:W-:Y:S01]  /*b2a0*/  USHF.L.U32 UR21, UR6, UR21, URZ ;  /* 0x0000001506157299 */ /* 0x000fe2000800063f */
[----:B------:R-:W-:Y:S01]  /*b2b0*/  IMAD.MOV.U32 R13, RZ, RZ, 0x1 ;  /* 0x00000001ff0d7424 */ /* 0x000fe200078e00ff */
[----:B------:R-:W-:Y:S01]  /*b2c0*/  LOP3.LUT R11, R19, 0x2, RZ, 0xfc, !PT ;  /* 0x00000002130b7812 */ /* 0x000fe200078efcff */
[----:B------:R-:W-:Y:S01]  /*b2d0*/  ULDC UR6, c[0x0][0x14] ;  /* 0x0000050000067ab9 */ /* 0x000fe20000000800 */
[----:B------:R-:W-:Y:S01]  /*b2e0*/  PLOP3.LUT P0, PT, P0, P2, PT, 0x8a, 0x0 ;  /* 0x000000000000781c */ /* 0x000fe20000705172 */
[----:B------:R-:W-:Y:S01]  /*b2f0*/  UIMAD.WIDE.U32 UR14, UR4, UR6, URZ ;  /* 0x00000006040e72a5 */ /* 0x000fe2000f8e003f */
[----:B------:R-:W-:Y:S01]  /*b300*/  IMAD.MOV.U32 R12, RZ, RZ, RZ ;  /* 0x000000ffff0c7224 */ /* 0x000fe200078e00ff */
[----:B------:R-:W-:Y:S01]  /*b310*/  UIMAD UR37, UR5, UR6, URZ ;  /* 0x00000006052572a4 */ /* 0x000fe2000f8e023f */
[----:B------:R-:W-:Y:S01]  /*b320*/  ULDC UR13, c[0x0][0x600] ;  /* 0x00018000000d7ab9 */ /* 0x000fe20000000800 */
[----:B------:R-:W-:-:S02]  /*b330*/  ULOP3.LUT UR29, URZ, UR29, URZ, 0x33, !UPT ;  /* 0x0000001d3f1d7292 */ /* 0x000fc4000f8e333f */
[----:B------:R-:W-:Y:S01]  /*b340*/  UIADD3 UR13, UR13, -0x1, URZ ;  /* 0xffffffff0d0d7890 */ /* 0x000fe2000fffe03f */
[----:B0-----:R-:W-:Y:S01]  /*b350*/  VIADD R0, R0, 0x7f ;  /* 0x0000007f00007836 */ /* 0x001fe20000000000 */
[----:B------:R-:W-:Y:S01]  /*b360*/  UIADD3 UR37, UR15, UR37, URZ ;  /* 0x000000250f257290 */ /* 0x000fe2000fffe03f */
[----:B------:R-:W-:-:S03]  /*b370*/  ULDC.64 UR22, c[0x0][0x198] ;  /* 0x0000660000167ab9 */ /* 0x000fc60000000a00 */
[----:B------:R-:W-:-:S04]  /*b380*/  SHF.R.S32.HI R3, RZ, 0x1f, R0 ;  /* 0x0000001fff037819 */ /* 0x000fc80000011400 */
[----:B------:R-:W-:Y:S01]  /*b390*/  LEA.HI R3, R3, R0, RZ, 0x7 ;  /* 0x0000000003037211 */ /* 0x000fe200078f38ff */
[----:B------:R-:W-:-:S03]  /*b3a0*/  IMAD.MOV.U32 R0, RZ, RZ, 0x1 ;  /* 0x00000001ff007424 */ /* 0x000fc600078e00ff */
[----:B------:R-:W-:-:S05]  /*b3b0*/  SHF.R.S32.HI R3, RZ, 0x7, R3 ;  /* 0x00000007ff037819 */ /* 0x000fca0000011403 */
[----:B------:R-:W-:-:S07]  /*b3c0*/  VIADD R10, R3, 0x1 ;  /* 0x00000001030a7836 */ /* 0x000fce0000000000 */
.L_x_302:
[----:B------:R-:W-:-:S03]  /*b3d0*/  UMOV UR4, 0xffffffff ;  /* 0xffffffff00047882 */ /* 0x000fc60000000000 */
[----:B------:R-:W-:Y:S05]  /*b3e0*/  BRA.DIV UR4, `(.L_x_291) ;  /* 0x00000012044c7947 */ /* 0x000fea000b800000 */
[----:B------:R-:W-:-:S13]  /*b3f0*/  ELECT P6, URZ, PT ;  /* 0x00000000003f782f */ /* 0x000fda00038c0000 */
.L_x_314:
[----:B------:R-:W0:Y:S01]  /*b400*/  LDC R4, c[0x0][0x28c] ;  /* 0x0000a300ff047b82 */ /* 0x000e220000000800 */
[----:B------:R-:W-:Y:S01]  /*b410*/  BSSY B1, `(.L_x_292) ;  /* 0x000005a000017945 */ /* 0x000fe20003800000 */
[----:B0-----:R-:W-:-:S13]  /*b420*/  ISETP.LT.OR P6, PT, R4, 0x1, !P6 ;  /* 0x000000010400780c */ /* 0x001fda00077c1670 */
[----:B------:R-:W-:Y:S05]  /*b430*/  @P6 BRA `(.L_x_293) ;  /* 0x00000004005c6947 */ /* 0x000fea0003800000 */
[----:B------:R-:W-:Y:S02]  /*b440*/  IMAD.SHL.U32 R15, R7, 0x80, RZ ;  /* 0x00000080070f7824 */ /* 0x000fe400078e00ff */
[----:B------:R-:W-:Y:S02]  /*b450*/  IMAD.SHL.U32 R18, R9, 0x100, RZ ;  /* 0x0000010009127824 */ /* 0x000fe400078e00ff */
[----:B------:R-:W-:Y:S02]  /*b460*/  IMAD.MOV.U32 R20, RZ, RZ, RZ ;  /* 0x000000ffff147224 */ /* 0x000fe400078e00ff */
[----:B------:R-:W-:Y:S02]  /*b470*/  IMAD.MOV.U32 R4, RZ, RZ, R10 ;  /* 0x000000ffff047224 */ /* 0x000fe400078e000a */
[----:B------:R-:W-:Y:S02]  /*b480*/  IMAD.MOV.U32 R5, RZ, RZ, R0 ;  /* 0x000000ffff057224 */ /* 0x000fe400078e0000 */
[----:B------:R-:W-:-:S07]  /*b490*/  IMAD.MOV.U32 R6, RZ, RZ, R12 ;  /* 0x000000ffff067224 */ /* 0x000fce00078e000c */
.L_x_297:
[----:B------:R-:W0:Y:S01]  /*b4a0*/  S2R R14, SR_CgaCtaId ;  /* 0x00000000000e7919 */ /* 0x000e220000008800 */
[----:B------:R-:W-:Y:S01]  /*b4b0*/  MOV R7, 0x400 ;  /* 0x0000040000077802 */ /* 0x000fe20000000f00 */
[----:B------:R-:W1:Y:S03]  /*b4c0*/  @!P2 LDC R9, c[0x0][0x500] ;  /* 0x00014000ff09ab82 */ /* 0x000e660000000800 */
[----:B0-----:R-:W-:Y:S02]  /*b4d0*/  LEA R21, R14, R7, 0x18 ;  /* 0x000000070e157211 */ /* 0x001fe400078ec0ff */
[----:B------:R-:W-:-:S03]  /*b4e0*/  SHF.L.U32 R7, R5, 0x1f, RZ ;  /* 0x0000001f05077819 */ /* 0x000fc600000006ff */
[----:B------:R-:W-:-:S04]  /*b4f0*/  IMAD R14, R6, 0x8, R21 ;  /* 0x00000008060e7824 */ /* 0x000fc800078e0215 */
[----:B------:R-:W0:Y:S02]  /*b500*/  SYNCS.PHASECHK.TRANS64.TRYWAIT P1, [R14+URZ+0x28], R7 ;  /* 0x000028070e0075a7 */ /* 0x000e24000802017f */
[----:B01----:R-:W-:Y:S05]  /*b510*/  @!P1 BRA `(.L_x_294) ;  /* 0x0000001000209947 */ /* 0x003fea0003800000 */
.L_x_315:
[----:B0-----:R-:W-:Y:S01]  /*b520*/  PRMT R7, R11, 0x9910, RZ ;  /* 0x000099100b077816 */ /* 0x001fe200000000ff */
[----:B------:R0:W-:Y:S03]  /*b530*/  @!P2 SYNCS.ARRIVE.TRANS64 RZ, [R14+URZ], R9 ;  /* 0x000000090effa9a7 */ /* 0x0001e6000800003f */
[----:B------:R-:W-:-:S13]  /*b540*/  ISETP.NE.AND P1, PT, R7, 0x2, PT ;  /* 0x000000020700780c */ /* 0x000fda0003f25270 */
[----:B0-----:R-:W-:Y:S05]  /*b550*/  @P1 BRA `(.L_x_295) ;  /* 0x0000000000041947 */ /* 0x001fea0003800000 */
[----:B------:R-:W-:Y:S01]  /*b560*/  BPT.TRAP 0x1 ;  /* 0x000000040000795c */ /* 0x000fe20000300000 */
.L_x_295:
[----:B------:R-:W-:Y:S05]  /*b570*/  @P0 BRA `(.L_x_296) ;  /* 0x0000000000040947 */ /* 0x000fea0003800000 */
[----:B------:R-:W-:Y:S01]  /*b580*/  BPT.TRAP 0x1 ;  /* 0x000000040000795c */ /* 0x000fe20000300000 */
.L_x_296:
[----:B------:R-:W-:Y:S01]  /*b590*/  R2UR UR56, R21 ;  /* 0x00000000153872ca */ /* 0x000fe200000e0000 */
[----:B------:R-:W-:Y:S01]  /*b5a0*/  IMAD R21, R6, 0x10000, R21 ;  /* 0x0001000006157824 */ /* 0x000fe200078e0215 */
[----:B------:R-:W-:Y:S01]  /*b5b0*/  R2UR UR10, R20 ;  /* 0x00000000140a72ca */ /* 0x000fe200000e0000 */
[----:B------:R-:W-:Y:S01]  /*b5c0*/  UIADD3 UR30, UP0, UR22, 0xf0, URZ ;  /* 0x000000f0161e7890 */ /* 0x000fe2000ff1e03f */
[----:B------:R-:W-:Y:S01]  /*b5d0*/  R2UR UR16, R6 ;  /* 0x00000000061072ca */ /* 0x000fe200000e0000 */
[----:B------:R-:W-:Y:S01]  /*b5e0*/  VIADD R4, R4, 0xffffffff ;  /* 0xffffffff04047836 */ /* 0x000fe20000000000 */
[----:B------:R-:W-:Y:S01]  /*b5f0*/  R2UR UR32, R21 ;  /* 0x00000000152072ca */ /* 0x000fe200000e0000 */
[----:B------:R-:W-:Y:S01]  /*b600*/  UIADD3.X UR31, URZ, UR23, URZ, UP0, !UPT ;  /* 0x000000173f1f7290 */ /* 0x000fe200087fe43f */
[----:B------:R-:W-:Y:S01]  /*b610*/  R2UR UR9, R14 ;  /* 0x000000000e0972ca */ /* 0x000fe200000e0000 */
[----:B------:R-:W-:Y:S01]  /*b620*/  UIADD3 UR6, UP1, UR22, 0x1f0, URZ ;  /* 0x000001f016067890 */ /* 0x000fe2000ff3e03f */
[----:B------:R-:W-:Y:S01]  /*b630*/  R2UR UR11, R15 ;  /* 0x000000000f0b72ca */ /* 0x000fe200000e0000 */
[----:B------:R-:W-:Y:S01]  /*b640*/  UMOV UR4, 0x0 ;  /* 0x0000000000047882 */ /* 0x000fe20000000000 */
[----:B------:R-:W-:Y:S01]  /*b650*/  R2UR UR12, R8 ;  /* 0x00000000080c72ca */ /* 0x000fe200000e0000 */
[----:B------:R-:W-:Y:S01]  /*b660*/  UIADD3 UR56, UR56, 0x50100, URZ ;  /* 0x0005010038387890 */ /* 0x000fe2000fffe03f */
[----:B------:R-:W-:Y:S01]  /*b670*/  R2UR UR59, R18 ;  /* 0x00000000123b72ca */ /* 0x000fe200000e0000 */
[----:B------:R-:W-:Y:S01]  /*b680*/  UIADD3 UR50, UR10, 0x20, URZ ;  /* 0x000000200a327890 */ /* 0x000fe2000fffe03f */
[----:B------:R-:W-:Y:S01]  /*b690*/  ISETP.GT.AND P3, PT, R4, 0x1, PT ;  /* 0x000000010400780c */ /* 0x000fe20003f64270 */
[----:B------:R-:W-:Y:S01]  /*b6a0*/  ULEA UR56, UR16, UR56, 0x11 ;  /* 0x0000003810387291 */ /* 0x000fe2000f8e883f */
[----:B------:R-:W-:Y:S01]  /*b6b0*/  VIADD R6, R6, 0x1 ;  /* 0x0000000106067836 */ /* 0x000fe20000000000 */
[----:B------:R-:W-:Y:S01]  /*b6c0*/  UIADD3 UR8, UR32, 0x100, URZ ;  /* 0x0000010020087890 */ /* 0x000fe2000fffe03f */
[----:B------:R-:W-:Y:S01]  /*b6d0*/  VIADD R20, R20, 0x80 ;  /* 0x0000008014147836 */ /* 0x000fe20000000000 */
[----:B------:R-:W-:-:S02]  /*b6e0*/  UIADD3 UR48, UR32, 0x4100, URZ ;  /* 0x0000410020307890 */ /* 0x000fc4000fffe03f */
[----:B------:R-:W-:Y:S01]  /*b6f0*/  UIADD3 UR42, UR10, 0x40, URZ ;  /* 0x000000400a2a7890 */ /* 0x000fe2000fffe03f */
[C---:B------:R-:W-:Y:S01]  /*b700*/  ISETP.NE.AND P1, PT, R6.reuse, 0x5, PT ;  /* 0x000000050600780c */ /* 0x040fe20003f25270 */
[----:B------:R-:W-:Y:S02]  /*b710*/  UIADD3 UR40, UR32, 0x8100, URZ ;  /* 0x0000810020287890 */ /* 0x000fe4000fffe03f */
[----:B------:R-:W-:Y:S01]  /*b720*/  UIADD3 UR34, UR10, 0x60, URZ ;  /* 0x000000600a227890 */ /* 0x000fe2000fffe03f */
[----:B------:R-:W-:Y:S01]  /*b730*/  SEL R14, RZ, 0x1, P1 ;  /* 0x00000001ff0e7807 */ /* 0x000fe20000800000 */
[----:B------:R-:W-:Y:S01]  /*b740*/  UIADD3 UR32, UR32, 0xc100, URZ ;  /* 0x0000c10020207890 */ /* 0x000fe2000fffe03f */
[----:B------:R-:W-:Y:S01]  /*b750*/  SEL R6, R6, RZ, P1 ;  /* 0x000000ff06067207 */ /* 0x000fe20000800000 */
[----:B------:R-:W-:Y:S01]  /*b760*/  UMOV UR5, 0x10000000 ;  /* 0x1000000000057882 */ /* 0x000fe20000000000 */
[----:B------:R-:W-:Y:S01]  /*b770*/  UIADD3.X UR7, URZ, UR23, URZ, UP1, !UPT ;  /* 0x000000173f077290 */ /* 0x000fe20008ffe43f */
[----:B------:R0:W-:Y:S01]  /*b780*/  UTMALDG.3D [UR8], [UR30], desc[UR4] ;  /* 0x000004081e0075b4 */ /* 0x0001e20008011000 */
[----:B------:R-:W-:Y:S01]  /*b790*/  UIADD3 UR24, UR56, 0x8000, URZ ;  /* 0x0000800038187890 */ /* 0x000fe2000fffe03f */
[----:B------:R-:W-:Y:S01]  /*b7a0*/  LOP3.LUT R5, R5, R14, RZ, 0x3c, !PT ;  /* 0x0000000e05057212 */ /* 0x000fe200078e3cff */
[----:B------:R-:W-:Y:S01]  /*b7b0*/  UIADD3 UR16, UR56, 0x10000, URZ ;  /* 0x0001000038107890 */ /* 0x000fe2000fffe03f */
[----:B------:R-:W-:Y:S01]  /*b7c0*/  UMOV UR49, UR9 ;  /* 0x0000000900317c82 */ /* 0x000fe20008000000 */
        /* <DEDUP_REMOVED lines=8> */
[----:B------:R1:W-:Y:S01]  /*b850*/  UTMALDG.3D [UR48], [UR30], desc[UR4] ;  /* 0x000004301e0075b4 */ /* 0x0003e20008011000 */
        /* <DEDUP_REMOVED lines=9> */
[----:B0-----:R-:W-:Y:S01]  /*b8f0*/  UIADD3 UR8, UR56, 0x18000, URZ ;  /* 0x0001800038087890 */ /* 0x001fe2000fffe03f */
[----:B------:R-:W-:Y:S01]  /*b900*/  UMOV UR19, UR59 ;  /* 0x0000003b00137c82 */ /* 0x000fe20008000000 */
[----:B------:R-:W-:Y:S01]  /*b910*/  UMOV UR20, UR12 ;  /* 0x0000000c00147c82 */ /* 0x000fe20008000000 */
[----:B------:R-:W-:Y:S01]  /*b920*/  UMOV UR18, UR42 ;  /* 0x0000002a00127c82 */ /* 0x000fe20008000000 */
[----:B------:R-:W-:Y:S01]  /*b930*/  UMOV UR11, UR59 ;  /* 0x0000003b000b7c82 */ /* 0x000fe20008000000 */
[----:B------:R1:W-:Y:S01]  /*b940*/  UTMALDG.3D [UR32], [UR30], desc[UR4] ;  /* 0x000004201e0075b4 */ /* 0x0003e20008011000 */
[----:B------:R-:W-:Y:S01]  /*b950*/  UMOV UR10, UR34 ;  /* 0x00000022000a7c82 */ /* 0x000fe20008000000 */
[----:B------:R1:W-:Y:S01]  /*b960*/  UTMALDG.3D [UR56], [UR6], desc[UR4] ;  /* 0x00000438060075b4 */ /* 0x0003e20008011000 */
[----:B------:R1:W-:Y:S01]  /*b970*/  UTMALDG.3D [UR24], [UR6], desc[UR4] ;  /* 0x00000418060075b4 */ /* 0x0003e20008011000 */
[----:B------:R1:W-:Y:S01]  /*b980*/  UTMALDG.3D [UR16], [UR6], desc[UR4] ;  /* 0x00000410060075b4 */ /* 0x0003e20008011000 */
[----:B------:R1:W-:Y:S02]  /*b990*/  UTMALDG.3D [UR8], [UR6], desc[UR4] ;  /* 0x00000408060075b4 */ /* 0x0003e40008011000 */
[----:B-1----:R-:W-:Y:S05]  /*b9a0*/  @P3 BRA `(.L_x_297) ;  /* 0xfffffff800bc3947 */ /* 0x002fea000383ffff */
.L_x_293:
[----:B------:R-:W-:Y:S05]  /*b9b0*/  BSYNC B1 ;  /* 0x0000000000017941 */ /* 0x000fea0003800000 */
.L_x_292:
[----:B------:R-:W-:Y:S01]  /*b9c0*/  LOP3.LUT P3, RZ, R13, 0xff, RZ, 0xc0, !PT ;  /* 0x000000ff0dff7812 */ /* 0x000fe2000786c0ff */
[----:B------:R-:W-:Y:S01]  /*b9d0*/  IMAD.IADD R12, R3, 0x1, R12 ;  /* 0x00000001030c7824 */ /* 0x000fe200078e020c */
[----:B------:R-:W-:Y:S01]  /*b9e0*/  IADD3 R16, P4, R16, UR14, RZ ;  /* 0x0000000e10107c10 */ /* 0x000fe2000ff9e0ff */
[----:B------:R-:W-:Y:S01]  /*b9f0*/  ULDC.64 UR4, c[0x0][0x650] ;  /* 0x0001940000047ab9 */ /* 0x000fe20000000a00 */
[----:B------:R-:W-:Y:S01]  /*ba00*/  BSSY B1, `(.L_x_298) ;  /* 0x000006a000017945 */ /* 0x000fe20003800000 */
[----:B------:R-:W-:Y:S01]  /*ba10*/  IMAD.MOV.U32 R9, RZ, RZ, -0x1 ;  /* 0xffffffffff097424 */ /* 0x000fe200078e00ff */
[----:B------:R-:W-:Y:S01]  /*ba20*/  ISETP.GT.U32.AND P1, PT, R12, 0x4, PT ;  /* 0x000000040c00780c */ /* 0x000fe20003f24070 */
[----:B------:R-:W-:Y:S01]  /*ba30*/  IMAD.MOV.U32 R8, RZ, RZ, -0x1 ;  /* 0xffffffffff087424 */ /* 0x000fe200078e00ff */
[----:B------:R-:W-:Y:S02]  /*ba40*/  IADD3.X R17, R17, UR37, RZ, P4, !PT ;  /* 0x0000002511117c10 */ /* 0x000fe4000a7fe4ff */
[----:B------:R-:W-:-:S02]  /*ba50*/  ISETP.LT.U32.AND P1, PT, R3, 0x5, P1 ;  /* 0x000000050300780c */ /* 0x000fc40000f21070 */
[----:B------:R-:W-:Y:S01]  /*ba60*/  PRMT R13, RZ, 0x7610, R13 ;  /* 0x00007610ff0d7816 */ /* 0x000fe2000000000d */
[----:B------:R-:W0:Y:S01]  /*ba70*/  @P3 S2R R5, SR_CgaCtaId ;  /* 0x0000000000053919 */ /* 0x000e220000008800 */
[----:B------:R-:W-:-:S04]  /*ba80*/  @P3 MOV R4, 0x400 ;  /* 0x0000040000043802 */ /* 0x000fc80000000f00 */
[----:B0-----:R-:W-:Y:S01]  /*ba90*/  @P3 LEA R6, R5, R4, 0x18 ;  /* 0x0000000405063211 */ /* 0x001fe200078ec0ff */
[----:B------:R-:W-:-:S03]  /*baa0*/  IMAD.WIDE.U32 R4, R12, -0x33333333, RZ ;  /* 0xcccccccd0c047825 */ /* 0x000fc600078e00ff */
[----:B------:R0:W-:Y:S01]  /*bab0*/  @P3 SYNCS.ARRIVE.TRANS64.A1T0 RZ, [R6+URZ+0x68], RZ ;  /* 0x000068ff06ff39a7 */ /* 0x0001e2000810003f */
[----:B------:R-:W-:Y:S02]  /*bac0*/  ISETP.GE.U32.AND P3, PT, R3, 0x5, PT ;  /* 0x000000050300780c */ /* 0x000fe40003f66070 */
[----:B------:R-:W-:Y:S02]  /*bad0*/  SHF.R.U32.HI R7, RZ, 0x2, R5 ;  /* 0x00000002ff077819 */ /* 0x000fe40000011605 */
[----:B------:R-:W-:Y:S02]  /*bae0*/  SEL R5, RZ, 0x1, !P1 ;  /* 0x00000001ff057807 */ /* 0x000fe40004800000 */
[----:B------:R-:W-:Y:S01]  /*baf0*/  ISETP.GE.U32.AND P1, PT, R16, UR4, PT ;  /* 0x0000000410007c0c */ /* 0x000fe2000bf26070 */
[----:B------:R-:W-:Y:S01]  /*bb00*/  IMAD R12, R7, -0x5, R12 ;  /* 0xfffffffb070c7824 */ /* 0x000fe200078e020c */
[----:B------:R-:W-:Y:S02]  /*bb10*/  LOP3.LUT R0, R0, R5, RZ, 0x3c, !PT ;  /* 0x0000000500007212 */ /* 0x000fe400078e3cff */
[----:B------:R-:W-:-:S02]  /*bb20*/  ISETP.GE.U32.AND.EX P1, PT, R17, UR5, PT, P1 ;  /* 0x0000000511007c0c */ /* 0x000fc4000bf26110 */
[----:B------:R-:W-:Y:S02]  /*bb30*/  PRMT R4, RZ, 0x7610, R4 ;  /* 0x00007610ff047816 */ /* 0x000fe40000000004 */
[----:B------:R-:W-:Y:S01]  /*bb40*/  @P3 LOP3.LUT R0, R0, 0x1, R7, 0x78, !PT ;  /* 0x0000000100003812 */ /* 0x000fe200078e7807 */
[----:B------:R-:W-:-:S08]  /*bb50*/  IMAD.MOV.U32 R7, RZ, RZ, -0x1 ;  /* 0xffffffffff077424 */ /* 0x000fd000078e00ff */
[----:B0-----:R-:W-:Y:S05]  /*bb60*/  @P1 BRA `(.L_x_299) ;  /* 0x00000004004c1947 */ /* 0x001fea0003800000 */
[----:B------:R-:W-:Y:S01]  /*bb70*/  ULDC.64 UR4, c[0x0][0x628] ;  /* 0x00018a0000047ab9 */ /* 0x000fe20000000a00 */
[----:B------:R-:W0:Y:S01]  /*bb80*/  S2R R15, SR_CTAID.X ;  /* 0x00000000000f7919 */ /* 0x000e220000002500 */
[----:B------:R-:W-:Y:S01]  /*bb90*/  ISETP.NE.U32.AND P1, PT, RZ, UR4, PT ;  /* 0x00000004ff007c0c */ /* 0x000fe2000bf25070 */
[----:B------:R-:W-:Y:S01]  /*bba0*/  ULDC UR7, c[0x0][0x630] ;  /* 0x00018c0000077ab9 */ /* 0x000fe20000000800 */
[----:B------:R-:W-:Y:S01]  /*bbb0*/  IMAD.MOV.U32 R4, RZ, RZ, R16 ;  /* 0x000000ffff047224 */ /* 0x000fe200078e0010 */
[----:B------:R-:W1:Y:S01]  /*bbc0*/  S2R R14, SR_CTAID.Y ;  /* 0x00000000000e7919 */ /* 0x000e620000002600 */
[----:B------:R-:W-:Y:S01]  /*bbd0*/  ISETP.NE.AND.EX P1, PT, RZ, UR5, PT, P1 ;  /* 0x00000005ff007c0c */ /* 0x000fe2000bf25310 */
[----:B------:R-:W-:-:S12]  /*bbe0*/  IMAD.MOV.U32 R5, RZ, RZ, R17 ;  /* 0x000000ffff057224 */ /* 0x000fd800078e0011 */
[----:B------:R-:W-:Y:S05]  /*bbf0*/  @!P1 BRA `(.L_x_300) ;  /* 0x0000000000289947 */ /* 0x000fea0003800000 */
[----:B------:R-:W-:Y:S02]  /*bc00*/  ULDC UR6, c[0x0][0x634] ;  /* 0x00018d0000067ab9 */ /* 0x000fe40000000800 */
[----:B------:R-:W-:-:S05]  /*bc10*/  IADD3 R9, P1, R16, UR6, RZ ;  /* 0x0000000610097c10 */ /* 0x000fca000ff3e0ff */
[----:B------:R-:W-:-:S04]  /*bc20*/  IMAD.X R21, RZ, RZ, R17, P1 ;  /* 0x000000ffff157224 */ /* 0x000fc800008e0611 */
[----:B------:R-:W-:-:S04]  /*bc30*/  IMAD.WIDE.U32 R6, R21, UR4, RZ ;  /* 0x0000000415067c25 */ /* 0x000fc8000f8e00ff */
[----:B------:R-:W-:-:S04]  /*bc40*/  IMAD.WIDE.U32 R6, P1, R9, UR5, R6 ;  /* 0x0000000509067c25 */ /* 0x000fc8000f820006 */
[----:B------:R-:W-:-:S04]  /*bc50*/  IMAD.WIDE.U32 R8, R9, UR4, RZ ;  /* 0x0000000409087c25 */ /* 0x000fc8000f8e00ff */
[----:B------:R-:W-:Y:S01]  /*bc60*/  IMAD.X R5, RZ, RZ, RZ, P1 ;  /* 0x000000ffff057224 */ /* 0x000fe200008e06ff */
[----:B------:R-:W-:Y:S01]  /*bc70*/  IADD3 RZ, P1, R9, R6, RZ ;  /* 0x0000000609ff7210 */ /* 0x000fe20007f3e0ff */
[----:B------:R-:W-:-:S04]  /*bc80*/  IMAD.MOV.U32 R4, RZ, RZ, R7 ;  /* 0x000000ffff047224 */ /* 0x000fc800078e0007 */
[----:B------:R-:W-:-:S08]  /*bc90*/  IMAD.WIDE.U32.X R4, R21, UR5, R4, P1 ;  /* 0x0000000515047c25 */ /* 0x000fd000088e0404 */
.L_x_300:
[--C-:B------:R-:W-:Y:S01]  /*bca0*/  SHF.R.U64 R8, R4, UR7, R5.reuse ;  /* 0x0000000704087c19 */ /* 0x100fe20008001205 */
[----:B------:R-:W-:Y:S01]  /*bcb0*/  ULDC.64 UR4, c[0x0][0x620] ;  /* 0x0001880000047ab9 */ /* 0x000fe20000000a00 */
[----:B------:R-:W-:Y:S01]  /*bcc0*/  SHF.R.U32.HI R4, RZ, UR7, R5 ;  /* 0x00000007ff047c19 */ /* 0x000fe20008011605 */
[----:B------:R-:W2:Y:S01]  /*bcd0*/  LDC R24, c[0x0][0x144] ;  /* 0x00005100ff187b82 */ /* 0x000ea20000000800 */
[----:B------:R-:W-:Y:S01]  /*bce0*/  IADD3 R7, P1, RZ, -R8, RZ ;  /* 0x80000008ff077210 */ /* 0x000fe20007f3e0ff */
[----:B------:R-:W-:Y:S01]  /*bcf0*/  ULDC.64 UR8, c[0x0][0x640] ;  /* 0x0001900000087ab9 */ /* 0x000fe20000000a00 */
[----:B0-----:R-:W-:Y:S01]  /*bd00*/  I2FP.F32.U32 R9, R15 ;  /* 0x0000000f00097245 */ /* 0x001fe20000201000 */
[----:B------:R-:W-:Y:S02]  /*bd10*/  ULDC UR6, c[0x0][0x608] ;  /* 0x0001820000067ab9 */ /* 0x000fe40000000800 */
[----:B------:R-:W-:Y:S01]  /*bd20*/  IMAD.X R4, RZ, RZ, ~R4, P1 ;  /* 0x000000ffff047224 */ /* 0x000fe200008e0e04 */
[----:B------:R-:W-:Y:S01]  /*bd30*/  ISETP.NE.U32.AND P1, PT, RZ, UR8, PT ;  /* 0x00000008ff007c0c */ /* 0x000fe2000bf25070 */
[----:B------:R-:W0:Y:S02]  /*bd40*/  LDC R21, c[0x0][0x148] ;  /* 0x00005200ff157b82 */ /* 0x000e240000000800 */
[----:B------:R-:W-:Y:S01]  /*bd50*/  IMAD R6, R4, UR4, RZ ;  /* 0x0000000404067c24 */ /* 0x000fe2000f8e02ff */
[----:B------:R-:W-:Y:S01]  /*bd60*/  ISETP.NE.AND.EX P1, PT, RZ, UR9, PT, P1 ;  /* 0x00000009ff007c0c */ /* 0x000fe2000bf25310 */
[----:B------:R-:W-:Y:S01]  /*bd70*/  IMAD.WIDE.U32 R4, R7, UR4, R16 ;  /* 0x0000000407047c25 */ /* 0x000fe2000f8e0010 */
[----:B------:R-:W-:-:S03]  /*bd80*/  ULDC UR4, c[0x0][0x150] ;  /* 0x0000540000047ab9 */ /* 0x000fc60000000800 */
[----:B------:R-:W-:Y:S02]  /*bd90*/  IMAD R7, R7, UR5, R6 ;  /* 0x0000000507077c24 */ /* 0x000fe4000f8e0206 */
[----:B------:R-:W-:Y:S01]  /*bda0*/  FMUL R6, R9, UR4 ;  /* 0x0000000409067c20 */ /* 0x000fe20008400000 */
[----:B------:R-:W-:Y:S01]  /*bdb0*/  ULDC UR4, c[0x0][0x618] ;  /* 0x0001860000047ab9 */ /* 0x000fe20000000800 */
[----:B------:R-:W-:Y:S01]  /*bdc0*/  ULDC UR5, c[0x0][0x154] ;  /* 0x0000550000057ab9 */ /* 0x000fe20000000800 */
[----:B------:R-:W-:-:S03]  /*bdd0*/  IMAD.IADD R5, R5, 0x1, R7 ;  /* 0x0000000105057824 */ /* 0x000fc600078e0207 */
[----:B------:R-:W3:Y:S02]  /*bde0*/  F2I.U32.TRUNC.NTZ R6, R6 ;  /* 0x0000000600067305 */ /* 0x000ee4000020f000 */
[----:B------:R-:W-:Y:S02]  /*bdf0*/  SHF.R.U64 R9, R4, UR4, R5 ;  /* 0x0000000404097c19 */ /* 0x000fe40008001205 */
[----:B-1----:R-:W-:-:S05]  /*be00*/  I2FP.F32.U32 R4, R14 ;  /* 0x0000000e00047245 */ /* 0x002fca0000201000 */
[----:B------:R-:W-:Y:S01]  /*be10*/  FMUL R22, R4, UR5 ;  /* 0x0000000504167c20 */ /* 0x000fe20008400000 */
[----:B------:R-:W-:Y:S01]  /*be20*/  SHF.R.U32.HI R4, RZ, UR4, R5 ;  /* 0x00000004ff047c19 */ /* 0x000fe20008011605 */
[----:B------:R-:W-:-:S03]  /*be30*/  ULDC UR4, c[0x0][0x658] ;  /* 0x0001960000047ab9 */ /* 0x000fc60000000800 */
[--C-:B------:R-:W-:Y:S01]  /*be40*/  SHF.R.U64 R20, R9, UR6, R4.reuse ;  /* 0x0000000609147c19 */ /* 0x100fe20008001204 */
[----:B------:R-:W1:Y:S01]  /*be50*/  F2I.U32.TRUNC.NTZ R22, R22 ;  /* 0x0000001600167305 */ /* 0x000e62000020f000 */
[----:B------:R-:W-:Y:S01]  /*be60*/  SHF.R.U32.HI R5, RZ, UR6, R4 ;  /* 0x00000006ff057c19 */ /* 0x000fe20008011604 */
[----:B---3--:R-:W-:-:S03]  /*be70*/  IMAD.MOV R6, RZ, RZ, -R6 ;  /* 0x000000ffff067224 */ /* 0x008fc600078e0a06 */
[----:B------:R-:W-:Y:S01]  /*be80*/  SHF.R.U64 R18, R20, UR4, R5 ;  /* 0x0000000414127c19 */ /* 0x000fe20008001205 */
[----:B--2---:R-:W-:Y:S01]  /*be90*/  IMAD R15, R24, R6, R15 ;  /* 0x00000006180f7224 */ /* 0x004fe200078e020f */
[----:B------:R-:W-:-:S03]  /*bea0*/  SHF.R.U32.HI R23, RZ, UR4, R5 ;  /* 0x00000004ff177c19 */ /* 0x000fc60008011605 */
[----:B------:R-:W-:Y:S02]  /*beb0*/  IMAD.MOV.U32 R4, RZ, RZ, R18 ;  /* 0x000000ffff047224 */ /* 0x000fe400078e0012 */
[----:B------:R-:W-:Y:S01]  /*bec0*/  IMAD.MOV.U32 R5, RZ, RZ, R23 ;  /* 0x000000ffff057224 */ /* 0x000fe200078e0017 */
[----:B-1----:R-:W-:Y:S06]  /*bed0*/  @!P1 BRA `(.L_x_301) ;  /* 0x0000000000289947 */ /* 0x002fec0003800000 */
[----:B------:R-:W-:Y:S02]  /*bee0*/  ULDC UR4, c[0x0][0x64c] ;  /* 0x0001930000047ab9 */ /* 0x000fe40000000800 */
[----:B------:R-:W-:-:S05]  /*bef0*/  IADD3 R5, P1, R18, UR4, RZ ;  /* 0x0000000412057c10 */ /* 0x000fca000ff3e0ff */
[----:B------:R-:W-:-:S04]  /*bf00*/  IMAD.X R23, RZ, RZ, R23, P1 ;  /* 0x000000ffff177224 */ /* 0x000fc800008e0617 */
[----:B------:R-:W-:-:S04]  /*bf10*/  IMAD.WIDE.U32 R6, R23, UR8, RZ ;  /* 0x0000000817067c25 */ /* 0x000fc8000f8e00ff */
[----:B------:R-:W-:-:S04]  /*bf20*/  IMAD.WIDE.U32 R6, P1, R5, UR9, R6 ;  /* 0x0000000905067c25 */ /* 0x000fc8000f820006 */
[----:B------:R-:W-:-:S04]  /*bf30*/  IMAD.WIDE.U32 R4, R5, UR8, RZ ;  /* 0x0000000805047c25 */ /* 0x000fc8000f8e00ff */
[----:B------:R-:W-:Y:S01]  /*bf40*/  IMAD.MOV.U32 R4, RZ, RZ, R7 ;  /* 0x000000ffff047224 */ /* 0x000fe200078e0007 */
[----:B------:R-:W-:Y:S01]  /*bf50*/  IADD3 RZ, P3, R5, R6, RZ ;  /* 0x0000000605ff7210 */ /* 0x000fe20007f7e0ff */
[----:B------:R-:W-:-:S04]  /*bf60*/  IMAD.X R5, RZ, RZ, RZ, P1 ;  /* 0x000000ffff057224 */ /* 0x000fc800008e06ff */
[----:B------:R-:W-:-:S08]  /*bf70*/  IMAD.WIDE.U32.X R4, R23, UR9, R4, P3 ;  /* 0x0000000917047c25 */ /* 0x000fd000098e0404 */
.L_x_301:
[----:B------:R-:W-:Y:S01]  /*bf80*/  ISETP.NE.AND P1, PT, R2, 0x1, PT ;  /* 0x000000010200780c */ /* 0x000fe20003f25270 */
[----:B------:R-:W-:Y:S01]  /*bf90*/  ULDC UR4, c[0x0][0x648] ;  /* 0x0001920000047ab9 */ /* 0x000fe20000000800 */
[----:B------:R-:W-:Y:S01]  /*bfa0*/  LOP3.LUT R20, R20, UR29, RZ, 0xc0, !PT ;  /* 0x0000001d14147c12 */ /* 0x000fe2000f8ec0ff */
[----:B------:R-:W-:Y:S01]  /*bfb0*/  IMAD.MOV R22, RZ, RZ, -R22 ;  /* 0x000000ffff167224 */ /* 0x000fe200078e0a16 */
[----:B------:R-:W-:Y:S01]  /*bfc0*/  SHF.R.U64 R5, R4, UR4, R5 ;  /* 0x0000000404057c19 */ /* 0x000fe20008001205 */
[----:B------:R-:W-:Y:S01]  /*bfd0*/  ULDC UR4, c[0x0][0x638] ;  /* 0x00018e0000047ab9 */ /* 0x000fe20000000800 */
[----:B------:R-:W-:Y:S01]  /*bfe0*/  LOP3.LUT R9, R9, UR13, RZ, 0xc0, !PT ;  /* 0x0000000d09097c12 */ /* 0x000fe2000f8ec0ff */
[----:B------:R-:W-:Y:S01]  /*bff0*/  ULDC UR5, c[0x0][0x610] ;  /* 0x0001840000057ab9 */ /* 0x000fe20000000800 */
[----:B------:R-:W-:Y:S02]  /*c000*/  IMAD.MOV.U32 R4, RZ, RZ, 0x1 ;  /* 0x00000001ff047424 */ /* 0x000fe400078e00ff */
[----:B------:R-:W-:-:S02]  /*c010*/  IMAD.MOV R7, RZ, RZ, -R5 ;  /* 0x000000ffff077224 */ /* 0x000fc400078e0a05 */
[----:B------:R-:W-:Y:S02]  /*c020*/  IMAD R20, R5, UR21, R20 ;  /* 0x0000001505147c24 */ /* 0x000fe4000f8e0214 */
[----:B0-----:R-:W-:Y:S02]  /*c030*/  @P1 IMAD R15, R21, R22, R14 ;  /* 0x00000016150f1224 */ /* 0x001fe400078e020e */
[----:B------:R-:W-:Y:S01]  /*c040*/  IMAD R18, R7, UR4, R18 ;  /* 0x0000000407127c24 */ /* 0x000fe2000f8e0212 */
[----:B------:R-:W-:Y:S01]  /*c050*/  ULDC UR4, c[0x0][0x600] ;  /* 0x0001800000047ab9 */ /* 0x000fe20000000800 */
[----:B------:R-:W-:Y:S02]  /*c060*/  IMAD R15, R20, UR5, R15 ;  /* 0x00000005140f7c24 */ /* 0x000fe4000f8e020f */
[----:B------:R-:W-:-:S05]  /*c070*/  IMAD R18, R18, UR4, R9 ;  /* 0x0000000412127c24 */ /* 0x000fca000f8e0209 */
[----:B------:R-:W-:Y:S02]  /*c080*/  SEL R9, R18, R15, !P1 ;  /* 0x0000000f12097207 */ /* 0x000fe40004800000 */
[----:B------:R-:W-:-:S07]  /*c090*/  SEL R7, R15, R18, !P1 ;  /* 0x000000120f077207 */ /* 0x000fce0004800000 */
.L_x_299:
[----:B------:R-:W-:Y:S05]  /*c0a0*/  BSYNC B1 ;  /* 0x0000000000017941 */ /* 0x000fea0003800000 */
.L_x_298:
[----:B------:R-:W-:-:S13]  /*c0b0*/  LOP3.LUT P1, RZ, R4, 0xff, RZ, 0xc0, !PT ;  /* 0x000000ff04ff7812 */ /* 0x000fda000782c0ff */
[----:B------:R-:W-:Y:S05]  /*c0c0*/  @P1 BRA `(.L_x_302) ;  /* 0xfffffff000c01947 */ /* 0x000fea000383ffff */
[----:B------:R-:W-:Y:S05]  /*c0d0*/  BSYNC B0 ;  /* 0x0000000000007941 */ /* 0x000fea0003800000 */
.L_x_290:
[----:B------:R-:W-:-:S03]  /*c0e0*/  UMOV UR4, 0xffffffff ;  /* 0xffffffff00047882 */ /* 0x000fc60000000000 */
[----:B------:R-:W-:Y:S05]  /*c0f0*/  BRA.DIV UR4, `(.L_x_303) ;  /* 0x00000006043c7947 */ /* 0x000fea000b800000 */
[----:B------:R-:W-:-:S13]  /*c100*/  ELECT P6, URZ, PT ;  /* 0x00000000003f782f */ /* 0x000fda00038c0000 */
.L_x_318:
[----:B------:R-:W-:Y:S04]  /*c110*/  BSSY B0, `(.L_x_304) ;  /* 0x0000034000007945 */ /* 0x000fe80003800000 */
[----:B------:R-:W-:Y:S05]  /*c120*/  @!P6 BRA `(.L_x_305) ;  /* 0x0000000000c8e947 */ /* 0x000fea0003800000 */
[----:B------:R-:W-:-:S04]  /*c130*/  LOP3.LUT R19, R19, 0x2, RZ, 0xfc, !PT ;  /* 0x0000000213137812 */ /* 0x000fc800078efcff */
[----:B------:R-:W-:-:S13]  /*c140*/  ISETP.NE.AND P0, PT, R19, 0x3, PT ;  /* 0x000000031300780c */ /* 0x000fda0003f05270 */
[----:B------:R-:W-:Y:S05]  /*c150*/  @!P0 BRA `(.L_x_306) ;  /* 0x0000000000048947 */ /* 0x000fea0003800000 */
[----:B------:R-:W-:Y:S01]  /*c160*/  BPT.TRAP 0x1 ;  /* 0x000000040000795c */ /* 0x000fe20000300000 */
.L_x_306:
[----:B------:R-:W0:Y:S01]  /*c170*/  S2R R3, SR_CgaCtaId ;  /* 0x0000000000037919 */ /* 0x000e220000008800 */
[----:B------:R-:W-:-:S04]  /*c180*/  MOV R2, 0x400 ;  /* 0x0000040000027802 */ /* 0x000fc80000000f00 */
[----:B0-----:R-:W-:Y:S02]  /*c190*/  LEA R3, R3, R2, 0x18 ;  /* 0x0000000203037211 */ /* 0x001fe400078ec0ff */
[----:B------:R-:W-:-:S03]  /*c1a0*/  SHF.L.U32 R2, R0, 0x1f, RZ ;  /* 0x0000001f00027819 */ /* 0x000fc600000006ff */
[----:B------:R-:W-:-:S04]  /*c1b0*/  VIADD R3, R3, 0x28 ;  /* 0x0000002803037836 */ /* 0x000fc80000000000 */
[C---:B------:R-:W-:Y:S02]  /*c1c0*/  IMAD R7, R12.reuse, 0x8, R3 ;  /* 0x000000080c077824 */ /* 0x040fe400078e0203 */
[----:B------:R-:W-:Y:S02]  /*c1d0*/  VIADD R12, R12, 0x1 ;  /* 0x000000010c0c7836 */ /* 0x000fe40000000000 */
[----:B------:R-:W0:Y:S03]  /*c1e0*/  SYNCS.PHASECHK.TRANS64.TRYWAIT P0, [R7+URZ], R2 ;  /* 0x00000002070075a7 */ /* 0x000e26000800017f */
[----:B------:R-:W-:-:S04]  /*c1f0*/  ISETP.NE.AND P1, PT, R12, 0x5, PT ;  /* 0x000000050c00780c */ /* 0x000fc80003f25270 */
[----:B------:R-:W-:Y:S02]  /*c200*/  SEL R5, RZ, 0x1, P1 ;  /* 0x00000001ff057807 */ /* 0x000fe40000800000 */
[----:B------:R-:W-:Y:S02]  /*c210*/  SEL R12, R12, RZ, P1 ;  /* 0x000000ff0c0c7207 */ /* 0x000fe40000800000 */
[----:B------:R-:W-:-:S03]  /*c220*/  LOP3.LUT R5, R0, R5, RZ, 0x3c, !PT ;  /* 0x0000000500057212 */ /* 0x000fc600078e3cff */
[----:B------:R-:W-:Y:S01]  /*c230*/  IMAD R9, R12, 0x8, R3 ;  /* 0x000000080c097824 */ /* 0x000fe200078e0203 */
[----:B------:R-:W-:Y:S01]  /*c240*/  SHF.L.U32 R4, R5, 0x1f, RZ ;  /* 0x0000001f05047819 */ /* 0x000fe200000006ff */
[----:B0-----:R-:W-:Y:S06]  /*c250*/  @!P0 BRA `(.L_x_307) ;  /* 0x0000000400048947 */ /* 0x001fec0003800000 */
.L_x_319:
[----:B------:R-:W1:Y:S01]  /*c260*/  SYNCS.PHASECHK.TRANS64.TRYWAIT P0, [R9+URZ], R4 ;  /* 0x00000004090075a7 */ /* 0x000e62000800017f */
[----:B------:R-:W-:-:S05]  /*c270*/  VIADD R0, R12, 0x1 ;  /* 0x000000010c007836 */ /* 0x000fca0000000000 */
[----:B------:R-:W-:-:S04]  /*c280*/  ISETP.NE.AND P1, PT, R0, 0x5, PT ;  /* 0x000000050000780c */ /* 0x000fc80003f25270 */
[----:B0-----:R-:W-:Y:S02]  /*c290*/  SEL R2, RZ, 0x1, P1 ;  /* 0x00000001ff027807 */ /* 0x001fe40000800000 */
[----:B------:R-:W-:Y:S02]  /*c2a0*/  SEL R0, R0, RZ, P1 ;  /* 0x000000ff00007207 */ /* 0x000fe40000800000 */
[----:B------:R-:W-:-:S03]  /*c2b0*/  LOP3.LUT R7, R5, R2, RZ, 0x3c, !PT ;  /* 0x0000000205077212 */ /* 0x000fc600078e3cff */
[----:B------:R-:W-:Y:S01]  /*c2c0*/  IMAD R6, R0, 0x8, R3 ;  /* 0x0000000800067824 */ /* 0x000fe200078e0203 */
[----:B------:R-:W-:Y:S01]  /*c2d0*/  SHF.L.U32 R5, R7, 0x1f, RZ ;  /* 0x0000001f07057819 */ /* 0x000fe200000006ff */
[----:B-1----:R-:W-:Y:S06]  /*c2e0*/  @!P0 BRA `(.L_x_308) ;  /* 0x0000000000f48947 */ /* 0x002fec0003800000 */
.L_x_320:
[----:B------:R-:W1:Y:S01]  /*c2f0*/  SYNCS.PHASECHK.TRANS64.TRYWAIT P0, [R6+URZ], R5 ;  /* 0x00000005060075a7 */ /* 0x000e62000800017f */
[----:B------:R-:W-:-:S05]  /*c300*/  VIADD R0, R0, 0x1 ;  /* 0x0000000100007836 */ /* 0x000fca0000000000 */
[----:B------:R-:W-:-:S04]  /*c310*/  ISETP.NE.AND P1, PT, R0, 0x5, PT ;  /* 0x000000050000780c */ /* 0x000fc80003f25270 */
[----:B------:R-:W-:Y:S02]  /*c320*/  SEL R2, RZ, 0x1, P1 ;  /* 0x00000001ff027807 */ /* 0x000fe40000800000 */
[----:B------:R-:W-:Y:S02]  /*c330*/  SEL R0, R0, RZ, P1 ;  /* 0x000000ff00007207 */ /* 0x000fe40000800000 */
[----:B------:R-:W-:-:S03]  /*c340*/  LOP3.LUT R7, R7, R2, RZ, 0x3c, !PT ;  /* 0x0000000207077212 */ /* 0x000fc600078e3cff */
[----:B0-----:R-:W-:Y:S01]  /*c350*/  IMAD R9, R0, 0x8, R3 ;  /* 0x0000000800097824 */ /* 0x001fe200078e0203 */
[----:B------:R-:W-:Y:S01]  /*c360*/  SHF.L.U32 R4, R7, 0x1f, RZ ;  /* 0x0000001f07047819 */ /* 0x000fe200000006ff */
[----:B-1----:R-:W-:Y:S06]  /*c370*/  @!P0 BRA `(.L_x_309) ;  /* 0x0000000000e48947 */ /* 0x002fec0003800000 */
.L_x_321:
[----:B------:R-:W1:Y:S01]  /*c380*/  SYNCS.PHASECHK.TRANS64.TRYWAIT P0, [R9+URZ], R4 ;  /* 0x00000004090075a7 */ /* 0x000e62000800017f */
[----:B------:R-:W-:-:S05]  /*c390*/  VIADD R0, R0, 0x1 ;  /* 0x0000000100007836 */ /* 0x000fca0000000000 */
[----:B------:R-:W-:-:S04]  /*c3a0*/  ISETP.NE.AND P1, PT, R0, 0x5, PT ;  /* 0x000000050000780c */ /* 0x000fc80003f25270 */
[----:B------:R-:W-:Y:S02]  /*c3b0*/  SEL R2, RZ, 0x1, P1 ;  /* 0x00000001ff027807 */ /* 0x000fe40000800000 */
[----:B------:R-:W-:Y:S02]  /*c3c0*/  SEL R0, R0, RZ, P1 ;  /* 0x000000ff00007207 */ /* 0x000fe40000800000 */
[----:B------:R-:W-:Y:S01]  /*c3d0*/  LOP3.LUT R2, R7, R2, RZ, 0x3c, !PT ;  /* 0x0000000207027212 */ /* 0x000fe200078e3cff */
[----:B-1----:R-:W-:Y:S06]  /*c3e0*/  @!P0 BRA `(.L_x_310) ;  /* 0x0000000000dc8947 */ /* 0x002fec0003800000 */
.L_x_322:
[----:B------:R-:W-:Y:S01]  /*c3f0*/  IMAD R3, R0, 0x8, R3 ;  /* 0x0000000800037824 */ /* 0x000fe200078e0203 */
[----:B------:R-:W-:-:S07]  /*c400*/  SHF.L.U32 R0, R2, 0x1f, RZ ;  /* 0x0000001f02007819 */ /* 0x000fce00000006ff */
.L_x_311:
[----:B--2---:R2:W3:Y:S02]  /*c410*/  SYNCS.PHASECHK.TRANS64.TRYWAIT P0, [R3+URZ], R0 ;  /* 0x00000000030075a7 */ /* 0x0044e4000800017f */
[----:B---3--:R-:W-:Y:S05]  /*c420*/  @!P0 NANOSLEEP.SYNCS 0x989680 ;  /* 0x009896800000895d */ /* 0x008fea0003900000 */
[----:B------:R-:W3:Y:S02]  /*c430*/  @!P0 SYNCS.PHASECHK.TRANS64 P0, [R3+URZ], R0 ;  /* 0x00000000030085a7 */ /* 0x000ee4000800007f */
[----:B---3--:R-:W-:Y:S05]  /*c440*/  @!P0 BRA `(.L_x_311) ;  /* 0xfffffffc00f08947 */ /* 0x008fea000383ffff */
.L_x_305:
[----:B------:R-:W-:Y:S05]  /*c450*/  BSYNC B0 ;  /* 0x0000000000007941 */ /* 0x000fea0003800000 */
.L_x_304:
[----:B------:R-:W-:Y:S05]  /*c460*/  EXIT ;  /* 0x000000000000794d */ /* 0x000fea0003800000 */
.L_x_17:
[----:B---3--:R3:W4:Y:S02]  /*c470*/  SYNCS.PHASECHK.TRANS64.TRYWAIT P1, [R3+URZ], R0 ;  /* 0x00000000030075a7 */ /* 0x008724000802017f */
[----:B----4-:R-:W-:Y:S05]  /*c480*/  @!P1 NANOSLEEP.SYNCS 0x989680 ;  /* 0x009896800000995d */ /* 0x010fea0003900000 */
[----:B------:R-:W4:Y:S02]  /*c490*/  @!P1 SYNCS.PHASECHK.TRANS64 P1, [R3+URZ], R0 ;  /* 0x00000000030095a7 */ /* 0x000f24000802007f */
[----:B----4-:R-:W-:Y:S05]  /*c4a0*/  @!P1 BRA `(.L_x_17) ;  /* 0xfffffffc00f09947 */ /* 0x010fea000383ffff */
[----:B------:R-:W-:Y:S05]  /*c4b0*/  BRA `(.L_x_16) ;  /* 0xffffff4c005c7947 */ /* 0x000fea000383ffff */
.L_x_22:
[----:B-1----:R-:W-:-:S04]  /*c4c0*/  IMAD.U32 R4, RZ, RZ, UR9 ;  /* 0x00000009ff047e24 */ /* 0x002fc8000f8e00ff */
[----:B------:R1:W2:Y:S03]  /*c4d0*/  SYNCS.PHASECHK.TRANS64.TRYWAIT P1, [R4+URZ], R3 ;  /* 0x00000003040075a7 */ /* 0x0002a6000802017f */
[----:B--2---:R-:W-:Y:S05]  /*c4e0*/  @!P1 NANOSLEEP.SYNCS 0x989680 ;  /* 0x009896800000995d */ /* 0x004fea0003900000 */
[----:B------:R-:W2:Y:S02]  /*c4f0*/  @!P1 SYNCS.PHASECHK.TRANS64 P1, [R4+URZ], R3 ;  /* 0x00000003040095a7 */ /* 0x000ea4000802007f */
[----:B--2---:R-:W-:Y:S05]  /*c500*/  @!P1 BRA `(.L_x_22) ;  /* 0xfffffffc00ec9947 */ /* 0x004fea000383ffff */
[----:B------:R-:W-:Y:S05]  /*c510*/  BRA `(.L_x_21) ;  /* 0xffffff5400c47947 */ /* 0x000fea000383ffff */
.L_x_291:
[----:B------:R-:W-:Y:S01]  /*c520*/  BSSY B1, `(.L_x_312) ;  /* 0x0000006000017945 */ /* 0x000fe20003800000 */
[----:B------:R-:W-:-:S07]  /*c530*/  IMAD.MOV.U32 R15, RZ, RZ, -0x1 ;  /* 0xffffffffff0f7424 */ /* 0x000fce00078e00ff */
[----:B------:R-:W-:Y:S05]  /*c540*/  WARPSYNC.COLLECTIVE R15, `(.L_x_313) ;  /* 0x000000000f0c7348 */ /* 0x000fea0003c00000 */
[----:B------:R-:W-:Y:S02]  /*c550*/  ELECT P6, UR62, PT ;  /* 0x00000000003e782f */ /* 0x000fe400038c0000 */
[----:B------:R-:W-:Y:S01]  /*c560*/  MOV R14, UR62 ;  /* 0x0000003e000e7c02 */ /* 0x000fe20008000f00 */
[----:B------:R-:W-:Y:S10]  /*c570*/  ENDCOLLECTIVE ;  /* 0x000000000000791b */ /* 0x000ff40003800000 */
.L_x_313:
[----:B------:R-:W-:Y:S05]  /*c580*/  BSYNC B1 ;  /* 0x0000000000017941 */ /* 0x000fea0003800000 */
.L_x_312:
[----:B------:R-:W-:Y:S05]  /*c590*/  BRA `(.L_x_314) ;  /* 0xffffffec00987947 */ /* 0x000fea000383ffff */
.L_x_294:
[----:B0-----:R0:W1:Y:S02]  /*c5a0*/  SYNCS.PHASECHK.TRANS64.TRYWAIT P1, [R14+URZ+0x28], R7 ;  /* 0x000028070e0075a7 */ /* 0x001064000802017f */
[----:B-1----:R-:W-:Y:S05]  /*c5b0*/  @!P1 NANOSLEEP.SYNCS 0x989680 ;  /* 0x009896800000995d */ /* 0x002fea0003900000 */
[----:B------:R-:W1:Y:S02]  /*c5c0*/  @!P1 SYNCS.PHASECHK.TRANS64 P1, [R14+URZ+0x28], R7 ;  /* 0x000028070e0095a7 */ /* 0x000e64000802007f */
[----:B-1----:R-:W-:Y:S05]  /*c5d0*/  @!P1 BRA `(.L_x_294) ;  /* 0xfffffffc00f09947 */ /* 0x002fea000383ffff */
[----:B------:R-:W-:Y:S05]  /*c5e0*/  BRA `(.L_x_315) ;  /* 0xffffffec00cc7947 */ /* 0x000fea000383ffff */
.L_x_303:
[----:B------:R-:W-:Y:S01]  /*c5f0*/  BSSY B0, `(.L_x_316) ;  /* 0x0000006000007945 */ /* 0x000fe20003800000 */
[----:B------:R-:W-:-:S07]  /*c600*/  IMAD.MOV.U32 R15, RZ, RZ, -0x1 ;  /* 0xffffffffff0f7424 */ /* 0x000fce00078e00ff */
[----:B------:R-:W-:Y:S05]  /*c610*/  WARPSYNC.COLLECTIVE R15, `(.L_x_317) ;  /* 0x000000000f0c7348 */ /* 0x000fea0003c00000 */
[----:B------:R-:W-:Y:S02]  /*c620*/  ELECT P6, UR62, PT ;  /* 0x00000000003e782f */ /* 0x000fe400038c0000 */
[----:B------:R-:W-:Y:S01]  /*c630*/  MOV R14, UR62 ;  /* 0x0000003e000e7c02 */ /* 0x000fe20008000f00 */
[----:B------:R-:W-:Y:S10]  /*c640*/  ENDCOLLECTIVE ;  /* 0x000000000000791b */ /* 0x000ff40003800000 */
.L_x_317:
[----:B------:R-:W-:Y:S05]  /*c650*/  BSYNC B0 ;  /* 0x0000000000007941 */ /* 0x000fea0003800000 */
.L_x_316:
[----:B------:R-:W-:Y:S05]  /*c660*/  BRA `(.L_x_318) ;  /* 0xfffffff800a87947 */ /* 0x000fea000383ffff */
.L_x_307:
[----:B0-----:R0:W1:Y:S02]  /*c670*/  SYNCS.PHASECHK.TRANS64.TRYWAIT P0, [R7+URZ], R2 ;  /* 0x00000002070075a7 */ /* 0x001064000800017f */
[----:B-1----:R-:W-:Y:S05]  /*c680*/  @!P0 NANOSLEEP.SYNCS 0x989680 ;  /* 0x009896800000895d */ /* 0x002fea0003900000 */
[----:B------:R-:W1:Y:S02]  /*c690*/  @!P0 SYNCS.PHASECHK.TRANS64 P0, [R7+URZ], R2 ;  /* 0x00000002070085a7 */ /* 0x000e64000800007f */
[----:B-1----:R-:W-:Y:S05]  /*c6a0*/  @!P0 BRA `(.L_x_307) ;  /* 0xfffffffc00f08947 */ /* 0x002fea000383ffff */
[----:B------:R-:W-:Y:S05]  /*c6b0*/  BRA `(.L_x_319) ;  /* 0xfffffff800e87947 */ /* 0x000fea000383ffff */
.L_x_308:
[----:B0-----:R0:W1:Y:S02]  /*c6c0*/  SYNCS.PHASECHK.TRANS64.TRYWAIT P0, [R9+URZ], R4 ;  /* 0x00000004090075a7 */ /* 0x001064000800017f */
[----:B-1----:R-:W-:Y:S05]  /*c6d0*/  @!P0 NANOSLEEP.SYNCS 0x989680 ;  /* 0x009896800000895d */ /* 0x002fea0003900000 */
[----:B------:R-:W1:Y:S02]  /*c6e0*/  @!P0 SYNCS.PHASECHK.TRANS64 P0, [R9+URZ], R4 ;  /* 0x00000004090085a7 */ /* 0x000e64000800007f */
[----:B-1----:R-:W-:Y:S05]  /*c6f0*/  @!P0 BRA `(.L_x_308) ;  /* 0xfffffffc00f08947 */ /* 0x002fea000383ffff */
[----:B------:R-:W-:Y:S05]  /*c700*/  BRA `(.L_x_320) ;  /* 0xfffffff800f87947 */ /* 0x000fea000383ffff */
.L_x_309:
[----:B0-----:R0:W1:Y:S02]  /*c710*/  SYNCS.PHASECHK.TRANS64.TRYWAIT P0, [R6+URZ], R5 ;  /* 0x00000005060075a7 */ /* 0x001064000800017f */
[----:B-1----:R-:W-:Y:S05]  /*c720*/  @!P0 NANOSLEEP.SYNCS 0x989680 ;  /* 0x009896800000895d */ /* 0x002fea0003900000 */
[----:B------:R-:W1:Y:S02]  /*c730*/  @!P0 SYNCS.PHASECHK.TRANS64 P0, [R6+URZ], R5 ;  /* 0x00000005060085a7 */ /* 0x000e64000800007f */
[----:B-1----:R-:W-:Y:S05]  /*c740*/  @!P0 BRA `(.L_x_309) ;  /* 0xfffffffc00f08947 */ /* 0x002fea000383ffff */
[----:B------:R-:W-:Y:S05]  /*c750*/  BRA `(.L_x_321) ;  /* 0xfffffffc00087947 */ /* 0x000fea000383ffff */
.L_x_310:
[----:B-1----:R1:W2:Y:S02]  /*c760*/  SYNCS.PHASECHK.TRANS64.TRYWAIT P0, [R9+URZ], R4 ;  /* 0x00000004090075a7 */ /* 0x0022a4000800017f */
[----:B--2---:R-:W-:Y:S05]  /*c770*/  @!P0 NANOSLEEP.SYNCS 0x989680 ;  /* 0x009896800000895d */ /* 0x004fea0003900000 */
[----:B------:R-:W2:Y:S02]  /*c780*/  @!P0 SYNCS.PHASECHK.TRANS64 P0, [R9+URZ], R4 ;  /* 0x00000004090085a7 */ /* 0x000ea4000800007f */
[----:B--2---:R-:W-:Y:S05]  /*c790*/  @!P0 BRA `(.L_x_310) ;  /* 0xfffffffc00f08947 */ /* 0x004fea000383ffff */
[----:B------:R-:W-:Y:S05]  /*c7a0*/  BRA `(.L_x_322) ;  /* 0xfffffffc00107947 */ /* 0x000fea000383ffff */
.L_x_323:
[----:B------:R-:W-:-:S00]  /*c7b0*/  BRA `(.L_x_323) ;  /* 0xfffffffc00fc7947 */ /* 0x000fc0000383ffff */
[----:B------:R-:W-:-:S00]  /*c7c0*/  NOP ;  /* 0x0000000000007918 */ /* 0x000fc00000000000 */
        /* <DEDUP_REMOVED lines=11> */
.L_x_324:


//--------------------- .nv.global.init           --------------------------
	.section	.nv.global.init,"aw",@progbits
.nv.global.init:
	.type		$str$22,@object
	.size		$str$22,($str$23 - $str$22)
$str$22:
        /*0000*/ 	.byte	0x6b, 0x5f, 0x74, 0x69, 0x6c, 0x65, 0x5f, 0x63, 0x6f, 0x75, 0x6e, 0x74, 0x20, 0x3e, 0x3d, 0x20
        /*0010*/ 	.byte	0x31, 0x00
	.type		$str$23,@object
	.size		$str$23,(__unnamed_1 - $str$23)
$str$23:
        /*0012*/ 	.byte	0x2f, 0x74, 0x6d, 0x70, 0x2f, 0x63, 0x75, 0x74, 0x6c, 0x61, 0x73, 0x73, 0x5f, 0x73, 0x77, 0x65
        /*0022*/ 	.byte	0x65, 0x70, 0x5f, 0x73, 0x72, 0x63, 0x2f, 0x69, 0x6e, 0x63, 0x6c, 0x75, 0x64, 0x65, 0x2f, 0x63
        /*0032*/ 	.byte	0x75, 0x74, 0x6c, 0x61, 0x73, 0x73, 0x2f, 0x67, 0x65, 0x6d, 0x6d, 0x2f, 0x63, 0x6f, 0x6c, 0x6c
        /*0042*/ 	.byte	0x65, 0x63, 0x74, 0x69, 0x76, 0x65, 0x2f, 0x73, 0x6d, 0x39, 0x30, 0x5f, 0x6d, 0x6d, 0x61, 0x5f
        /*0052*/ 	.byte	0x74, 0x6d, 0x61, 0x5f, 0x67, 0x6d, 0x6d, 0x61, 0x5f, 0x73, 0x73, 0x5f, 0x77, 0x61, 0x72, 0x70
        /*0062*/ 	.byte	0x73, 0x70, 0x65, 0x63, 0x69, 0x61, 0x6c, 0x69, 0x7a, 0x65, 0x64, 0x2e, 0x68, 0x70, 0x70, 0x00
	.type		__unnamed_1,@object
	.size		__unnamed_1,(.L_0 - __unnamed_1)
__unnamed_1:
        /*0072*/ 	.byte	0x76, 0x6f, 0x69, 0x64, 0x20, 0x63, 0x75, 0x74, 0x6c, 0x61, 0x73, 0x73, 0x3a, 0x3a, 0x67, 0x65
        /* <DEDUP_REMOVED lines=177> */
        /*0b92*/ 	.byte	0x00
.L_0:


//--------------------- .nv.shared._ZN7cutlass13device_kernelINS_4gemm6kernel13GemmUniversalIN4cute5tupleIJiiiiEEENS1_10collective13CollectiveMmaINS1_34MainloopSm90TmaGmmaWarpSpecializedILi5ENS5_IJNS4_1CILi1EEESB_SB_EEENS1_35KernelTmaWarpSpecializedCooperativeEEENS5_IJNSA_ILi128EEENSA_ILi256EEESF_EEENS_10tfloat32_tENS5_IJlSB_lEEESI_SJ_NS4_8TiledMMAINS4_8MMA_AtomIJNS4_4SM904GMMA30MMA_64x256x8_F32TF32TF32_SS_TNILNSN_7ScaleInE1ELSP_1EEEEEENS4_6LayoutINS5_IJNSA_ILi2EEESB_SB_EEENS5_IJSB_NSA_ILi0EEESV_EEEEENS5_IJNS4_10UnderscoreESY_SY_EEEEENS4_13SM90_TMA_LOADENS4_14ComposedLayoutINS4_7SwizzleILi3ELi4ELi3EEENS4_18smem_ptr_flag_bitsILi32EEENSS_INS5_IJNSA_ILi8EEENSA_ILi32EEEEEENS5_IJS18_SB_EEEEEEEvNS4_8identityES11_S1C_vS1D_EENS_8epilogue10collective6detail29Sm90TmaWarpSpecializedAdapterINS1G_15DefaultEpilogueISI_SJ_SJ_NS1F_6thread17LinearCombinationISI_Li1EffLNS1K_9ScaleType4KindE0ELNS_15FloatRoundStyleE2ESI_EENS1_15EpilogueDefaultEEEEEvvEEEEvNT_6ParamsE --------------------------
	.section	.nv.shared._ZN7cutlass13device_kernelINS_4gemm6kernel13GemmUniversalIN4cute5tupleIJiiiiEEENS1_10collective13CollectiveMmaINS1_34MainloopSm90TmaGmmaWarpSpecializedILi5ENS5_IJNS4_1CILi1EEESB_SB_EEENS1_35KernelTmaWarpSpecializedCooperativeEEENS5_IJNSA_ILi128EEENSA_ILi256EEESF_EEENS_10tfloat32_tENS5_IJlSB_lEEESI_SJ_NS4_8TiledMMAINS4_8MMA_AtomIJNS4_4SM904GMMA30MMA_64x256x8_F32TF32TF32_SS_TNILNSN_7ScaleInE1ELSP_1EEEEEENS4_6LayoutINS5_IJNSA_ILi2EEESB_SB_EEENS5_IJSB_NSA_ILi0EEESV_EEEEENS5_IJNS4_10UnderscoreESY_SY_EEEEENS4_13SM90_TMA_LOADENS4_14ComposedLayoutINS4_7SwizzleILi3ELi4ELi3EEENS4_18smem_ptr_flag_bitsILi32EEENSS_INS5_IJNSA_ILi8EEENSA_ILi32EEEEEENS5_IJS18_SB_EEEEEEEvNS4_8identityES11_S1C_vS1D_EENS_8epilogue10collective6detail29Sm90TmaWarpSpecializedAdapterINS1G_15DefaultEpilogueISI_SJ_SJ_NS1F_6thread17LinearCombinationISI_Li1EffLNS1K_9ScaleType4KindE0ELNS_15FloatRoundStyleE2ESI_EENS1_15EpilogueDefaultEEEEEvvEEEEvNT_6ParamsE,"aw",@nobits
	.sectionflags	@""
	.align	16
	.zero		1024


//--------------------- .nv.shared.reserved.0     --------------------------
	.section	.nv.shared.reserved.0,"aw",@nobits
	.weak		__nv_reservedSMEM_offset_0_alias
	.size		__nv_reservedSMEM_offset_0_alias, 0, 0
	.other		__nv_reservedSMEM_offset_0_alias,@"STO_CUDA_RESERVED_SHARED STV_DEFAULT"
__nv_reservedSMEM_offset_0_alias:
	.zero		0


//--------------------- .nv.global                --------------------------
	.section	.nv.global,"aw",@nobits
.nv.global:
	.type		_ZN40_INTERNAL_69dfeca2_4_k_cu_2f11c503_203474cute1_E,@object
	.size		_ZN40_INTERNAL_69dfeca2_4_k_cu_2f11c503_203474cute1_E,(_ZN40_INTERNAL_69dfeca2_4_k_cu_2f11c503_203474cuda3std3__45__cpo6cbeginE - _ZN40_INTERNAL_69dfeca2_4_k_cu_2f11c503_203474cute1_E)
_ZN40_INTERNAL_69dfeca2_4_k_cu_2f11c503_203474cute1_E:
	.zero		1
	.type		_ZN40_INTERNAL_69dfeca2_4_k_cu_2f11c503_203474cuda3std3__45__cpo6cbeginE,@object
	.size		_ZN40_INTERNAL_69dfeca2_4_k_cu_2f11c503_203474cuda3std3__45__cpo6cbeginE,(_ZN40_INTERNAL_69dfeca2_4_k_cu_2f11c503_203474cuda3std3__48in_placeE - _ZN40_INTERNAL_69dfeca2_4_k_cu_2f11c503_203474cuda3std3__45__cpo6cbeginE)
_ZN40_INTERNAL_69dfeca2_4_k_cu_2f11c503_203474cuda3std3__45__cpo6cbeginE:
	.zero		1
	.type		_ZN40_INTERNAL_69dfeca2_4_k_cu_2f11c503_203474cuda3std3__48in_placeE,@object
	.size		_ZN40_INTERNAL_69dfeca2_4_k_cu_2f11c503_203474cuda3std3__48in_placeE,(_ZN40_INTERNAL_69dfeca2_4_k_cu_2f11c503_203474cuda3std6ranges3__45__cpo9iter_moveE - _ZN40_INTERNAL_69dfeca2_4_k_cu_2f11c503_203474cuda3std3__48in_placeE)
_ZN40_INTERNAL_69dfeca2_4_k_cu_2f11c503_203474cuda3std3__48in_placeE:
	.zero		1
	.type		_ZN40_INTERNAL_69dfeca2_4_k_cu_2f11c503_203474cuda3std6ranges3__45__cpo9iter_moveE,@object
	.size		_ZN40_INTERNAL_69dfeca2_4_k_cu_2f11c503_203474cuda3std6ranges3__45__cpo9iter_moveE,(_ZN40_INTERNAL_69dfeca2_4_k_cu_2f11c503_203474cuda3std3__45__cpo5beginE - _ZN40_INTERNAL_69dfeca2_4_k_cu_2f11c503_203474cuda3std6ranges3__45__cpo9iter_moveE)
_ZN40_INTERNAL_69dfeca2_4_k_cu_2f11c503_203474cuda3std6ranges3__45__cpo9iter_moveE:
	.zero		1
	.type		_ZN40_INTERNAL_69dfeca2_4_k_cu_2f11c503_203474cuda3std3__45__cpo5beginE,@object
	.size		_ZN40_INTERNAL_69dfeca2_4_k_cu_2f11c503_203474cuda3std3__45__cpo5beginE,(_ZN40_INTERNAL_69dfeca2_4_k_cu_2f11c503_203474cuda3std3__442_GLOBAL__N__69dfeca2_4_k_cu_2f11c503_203476ignoreE - _ZN40_INTERNAL_69dfeca2_4_k_cu_2f11c503_203474cuda3std3__45__cpo5beginE)
_ZN40_INTERNAL_69dfeca2_4_k_cu_2f11c503_203474cuda3std3__45__cpo5beginE:
	.zero		1
	.type		_ZN40_INTERNAL_69dfeca2_4_k_cu_2f11c503_203474cuda3std3__442_GLOBAL__N__69dfeca2_4_k_cu_2f11c503_203476ignoreE,@object
	.size		_ZN40_INTERNAL_69dfeca2_4_k_cu_2f11c503_203474cuda3std3__442_GLOBAL__N__69dfeca2_4_k_cu_2f11c503_203476ignoreE,(_ZN40_INTERNAL_69dfeca2_4_k_cu_2f11c503_203474cute7productE - _ZN40_INTERNAL_69dfeca2_4_k_cu_2f11c503_203474cuda3std3__442_GLOBAL__N__69dfeca2_4_k_cu_2f11c503_203476ignoreE)
_ZN40_INTERNAL_69dfeca2_4_k_cu_2f11c503_203474cuda3std3__442_GLOBAL__N__69dfeca2_4_k_cu_2f11c503_203476ignoreE:
	.zero		1
	.type		_ZN40_INTERNAL_69dfeca2_4_k_cu_2f11c503_203474cute7productE,@object
	.size		_ZN40_INTERNAL_69dfeca2_4_k_cu_2f11c503_203474cute7productE,(_ZN40_INTERNAL_69dfeca2_4_k_cu_2f11c503_203474cuda3std3__45__cpo3endE - _ZN40_INTERNAL_69dfeca2_4_k_cu_2f11c503_203474cute7productE)
_ZN40_INTERNAL_69dfeca2_4_k_cu_2f11c503_203474cute7productE:
	.zero		1
	.type		_ZN40_INTERNAL_69dfeca2_4_k_cu_2f11c503_203474cuda3std3__45__cpo3endE,@object
	.size		_ZN40_INTERNAL_69dfeca2_4_k_cu_2f11c503_203474cuda3std3__45__cpo3endE,(_ZN40_INTERNAL_69dfeca2_4_k_cu_2f11c503_203474cuda3std3__419piecewise_constructE - _ZN40_INTERNAL_69dfeca2_4_k_cu_2f11c503_203474cuda3std3__45__cpo3endE)
_ZN40_INTERNAL_69dfeca2_4_k_cu_2f11c503_203474cuda3std3__45__cpo3endE:
	.zero		1
	.type		_ZN40_INTERNAL_69dfeca2_4_k_cu_2f11c503_203474cuda3std3__419piecewise_constructE,@object
	.size		_ZN40_INTERNAL_69dfeca2_4_k_cu_2f11c503_203474cuda3std3__419piecewise_constructE,(_ZN40_INTERNAL_69dfeca2_4_k_cu_2f11c503_203474cuda3std3__45__cpo4cendE - _ZN40_INTERNAL_69dfeca2_4_k_cu_2f11c503_203474cuda3std3__419piecewise_constructE)
_ZN40_INTERNAL_69dfeca2_4_k_cu_2f11c503_203474cuda3std3__419piecewise_constructE:
	.zero		1
	.type		_ZN40_INTERNAL_69dfeca2_4_k_cu_2f11c503_203474cuda3std3__45__cpo4cendE,@object
	.size		_ZN40_INTERNAL_69dfeca2_4_k_cu_2f11c503_203474cuda3std3__45__cpo4cendE,(_ZN40_INTERNAL_69dfeca2_4_k_cu_2f11c503_203474cuda3std6ranges3__45__cpo4swapE - _ZN40_INTERNAL_69dfeca2_4_k_cu_2f11c503_203474cuda3std3__45__cpo4cendE)
_ZN40_INTERNAL_69dfeca2_4_k_cu_2f11c503_203474cuda3std3__45__cpo4cendE:
	.zero		1
	.type		_ZN40_INTERNAL_69dfeca2_4_k_cu_2f11c503_203474cuda3std6ranges3__45__cpo4swapE,@object
	.size		_ZN40_INTERNAL_69dfeca2_4_k_cu_2f11c503_203474cuda3std6ranges3__45__cpo4swapE,(.L_8 - _ZN40_INTERNAL_69dfeca2_4_k_cu_2f11c503_203474cuda3std6ranges3__45__cpo4swapE)
_ZN40_INTERNAL_69dfeca2_4_k_cu_2f11c503_203474cuda3std6ranges3__45__cpo4swapE:
	.zero		1
.L_8:


//--------------------- .nv.constant0._ZN7cutlass13device_kernelINS_4gemm6kernel13GemmUniversalIN4cute5tupleIJiiiiEEENS1_10collective13CollectiveMmaINS1_34MainloopSm90TmaGmmaWarpSpecializedILi5ENS5_IJNS4_1CILi1EEESB_SB_EEENS1_35KernelTmaWarpSpecializedCooperativeEEENS5_IJNSA_ILi128EEENSA_ILi256EEESF_EEENS_10tfloat32_tENS5_IJlSB_lEEESI_SJ_NS4_8TiledMMAINS4_8MMA_AtomIJNS4_4SM904GMMA30MMA_64x256x8_F32TF32TF32_SS_TNILNSN_7ScaleInE1ELSP_1EEEEEENS4_6LayoutINS5_IJNSA_ILi2EEESB_SB_EEENS5_IJSB_NSA_ILi0EEESV_EEEEENS5_IJNS4_10UnderscoreESY_SY_EEEEENS4_13SM90_TMA_LOADENS4_14ComposedLayoutINS4_7SwizzleILi3ELi4ELi3EEENS4_18smem_ptr_flag_bitsILi32EEENSS_INS5_IJNSA_ILi8EEENSA_ILi32EEEEEENS5_IJS18_SB_EEEEEEEvNS4_8identityES11_S1C_vS1D_EENS_8epilogue10collective6detail29Sm90TmaWarpSpecializedAdapterINS1G_15DefaultEpilogueISI_SJ_SJ_NS1F_6thread17LinearCombinationISI_Li1EffLNS1K_9ScaleType4KindE0ELNS_15FloatRoundStyleE2ESI_EENS1_15EpilogueDefaultEEEEEvvEEEEvNT_6ParamsE --------------------------
	.section	.nv.constant0._ZN7cutlass13device_kernelINS_4gemm6kernel13GemmUniversalIN4cute5tupleIJiiiiEEENS1_10collective13CollectiveMmaINS1_34MainloopSm90TmaGmmaWarpSpecializedILi5ENS5_IJNS4_1CILi1EEESB_SB_EEENS1_35KernelTmaWarpSpecializedCooperativeEEENS5_IJNSA_ILi128EEENSA_ILi256EEESF_EEENS_10tfloat32_tENS5_IJlSB_lEEESI_SJ_NS4_8TiledMMAINS4_8MMA_AtomIJNS4_4SM904GMMA30MMA_64x256x8_F32TF32TF32_SS_TNILNSN_7ScaleInE1ELSP_1EEEEEENS4_6LayoutINS5_IJNSA_ILi2EEESB_SB_EEENS5_IJSB_NSA_ILi0EEESV_EEEEENS5_IJNS4_10UnderscoreESY_SY_EEEEENS4_13SM90_TMA_LOADENS4_14ComposedLayoutINS4_7SwizzleILi3ELi4ELi3EEENS4_18smem_ptr_flag_bitsILi32EEENSS_INS5_IJNSA_ILi8EEENSA_ILi32EEEEEENS5_IJS18_SB_EEEEEEEvNS4_8identityES11_S1C_vS1D_EENS_8epilogue10collective6detail29Sm90TmaWarpSpecializedAdapterINS1G_15DefaultEpilogueISI_SJ_SJ_NS1F_6thread17LinearCombinationISI_Li1EffLNS1K_9ScaleType4KindE0ELNS_15FloatRoundStyleE2ESI_EENS1_15EpilogueDefaultEEEEEvvEEEEvNT_6ParamsE,"a",@progbits
	.sectionflags	@""
	.align	4
.nv.constant0._ZN7cutlass13device_kernelINS_4gemm6kernel13GemmUniversalIN4cute5tupleIJiiiiEEENS1_10collective13CollectiveMmaINS1_34MainloopSm90TmaGmmaWarpSpecializedILi5ENS5_IJNS4_1CILi1EEESB_SB_EEENS1_35KernelTmaWarpSpecializedCooperativeEEENS5_IJNSA_ILi128EEENSA_ILi256EEESF_EEENS_10tfloat32_tENS5_IJlSB_lEEESI_SJ_NS4_8TiledMMAINS4_8MMA_AtomIJNS4_4SM904GMMA30MMA_64x256x8_F32TF32TF32_SS_TNILNSN_7ScaleInE1ELSP_1EEEEEENS4_6LayoutINS5_IJNSA_ILi2EEESB_SB_EEENS5_IJSB_NSA_ILi0EEESV_EEEEENS5_IJNS4_10UnderscoreESY_SY_EEEEENS4_13SM90_TMA_LOADENS4_14ComposedLayoutINS4_7SwizzleILi3ELi4ELi3EEENS4_18smem_ptr_flag_bitsILi32EEENSS_INS5_IJNSA_ILi8EEENSA_ILi32EEEEEENS5_IJS18_SB_EEEEEEEvNS4_8identityES11_S1C_vS1D_EENS_8epilogue10collective6detail29Sm90TmaWarpSpecializedAdapterINS1G_15DefaultEpilogueISI_SJ_SJ_NS1F_6thread17LinearCombinationISI_Li1EffLNS1K_9ScaleType4KindE0ELNS_15FloatRoundStyleE2ESI_EENS1_15EpilogueDefaultEEEEEvvEEEEvNT_6ParamsE:
	.zero		1664


//--------------------- SYMBOLS --------------------------

	.type		.nv.reservedSmem.offset0,@object
	.size		.nv.reservedSmem.offset0,0x4
	.type		__assertfail,@function
